	.headerflags	@"EF_CUDA_TEXMODE_UNIFIED EF_CUDA_64BIT_ADDRESS EF_CUDA_ACCELERATORS EF_CUDA_SM90 EF_CUDA_VIRTUAL_SM(EF_CUDA_SM90)"
	.elftype	@"ET_EXEC"


//--------------------- .nv.info                  --------------------------
	.section	.nv.info,"",@"SHT_CUDA_INFO"
	.align	4


	//----- nvinfo : EIATTR_REGCOUNT
	.align		4
        /*0000*/ 	.byte	0x04, 0x2f
        /*0002*/ 	.short	(.L_1 - .L_0)
	.align		4
.L_0:
        /*0004*/ 	.word	index@(triton_poi_fused_add_convolution_relu_sigmoid_1)
        /*0008*/ 	.word	0x0000002c


	//----- nvinfo : EIATTR_MIN_STACK_SIZE
	.align		4
.L_1:
        /*000c*/ 	.byte	0x04, 0x12
        /*000e*/ 	.short	(.L_3 - .L_2)
	.align		4
.L_2:
        /*0010*/ 	.word	index@(triton_poi_fused_add_convolution_relu_sigmoid_1)
        /*0014*/ 	.word	0x00000000


	//----- nvinfo : EIATTR_FRAME_SIZE
	.align		4
.L_3:
        /*0018*/ 	.byte	0x04, 0x11
        /*001a*/ 	.short	(.L_5 - .L_4)
	.align		4
.L_4:
        /*001c*/ 	.word	index@(triton_poi_fused_add_convolution_relu_sigmoid_1)
        /*0020*/ 	.word	0x00000000


	//----- nvinfo : EIATTR_MIN_STACK_SIZE
	.align		4
.L_5:
        /*0024*/ 	.byte	0x04, 0x12
        /*0026*/ 	.short	(.L_7 - .L_6)
	.align		4
.L_6:
        /*0028*/ 	.word	index@(triton_poi_fused_add_convolution_relu_sigmoid_1)
        /*002c*/ 	.word	0x00000000
.L_7:


//--------------------- .nv.info.triton_poi_fused_add_convolution_relu_sigmoid_1 --------------------------
	.section	.nv.info.triton_poi_fused_add_convolution_relu_sigmoid_1,"",@"SHT_CUDA_INFO"
	.sectionflags	@""
	.align	4


	//----- nvinfo : EIATTR_CUDA_API_VERSION
	.align		4
        /*0000*/ 	.byte	0x04, 0x37
        /*0002*/ 	.short	(.L_9 - .L_8)
.L_8:
        /*0004*/ 	.word	0x0000007c


	//----- nvinfo : EIATTR_KPARAM_INFO
	.align		4
.L_9:
        /*0008*/ 	.byte	0x04, 0x17
        /*000a*/ 	.short	(.L_11 - .L_10)
.L_10:
        /*000c*/ 	.word	0x00000000
        /*0010*/ 	.short	0x0004
        /*0012*/ 	.short	0x001c
        /*0014*/ 	.byte	0x00, 0xf0, 0x11, 0x00


	//----- nvinfo : EIATTR_KPARAM_INFO
	.align		4
.L_11:
        /*0018*/ 	.byte	0x04, 0x17
        /*001a*/ 	.short	(.L_13 - .L_12)
.L_12:
        /*001c*/ 	.word	0x00000000
        /*0020*/ 	.short	0x0003
        /*0022*/ 	.short	0x0018
        /*0024*/ 	.byte	0x00, 0xf0, 0x11, 0x00


	//----- nvinfo : EIATTR_KPARAM_INFO
	.align		4
.L_13:
        /*0028*/ 	.byte	0x04, 0x17
        /*002a*/ 	.short	(.L_15 - .L_14)
.L_14:
        /*002c*/ 	.word	0x00000000
        /*0030*/ 	.short	0x0002
        /*0032*/ 	.short	0x0010
        /*0034*/ 	.byte	0x00, 0xf4, 0x21, 0x00


	//----- nvinfo : EIATTR_KPARAM_INFO
	.align		4
.L_15:
        /*0038*/ 	.byte	0x04, 0x17
        /*003a*/ 	.short	(.L_17 - .L_16)
.L_16:
        /*003c*/ 	.word	0x00000000
        /*0040*/ 	.short	0x0001
        /*0042*/ 	.short	0x0008
        /*0044*/ 	.byte	0x00, 0xf4, 0x21, 0x00


	//----- nvinfo : EIATTR_KPARAM_INFO
	.align		4
.L_17:
        /*0048*/ 	.byte	0x04, 0x17
        /*004a*/ 	.short	(.L_19 - .L_18)
.L_18:
        /*004c*/ 	.word	0x00000000
        /*0050*/ 	.short	0x0000
        /*0052*/ 	.short	0x0000
        /*0054*/ 	.byte	0x00, 0xf4, 0x21, 0x00


	//----- nvinfo : EIATTR_SPARSE_MMA_MASK
	.align		4
.L_19:
        /*0058*/ 	.byte	0x03, 0x50
        /*005a*/ 	.short	0x0000


	//----- nvinfo : EIATTR_MAXREG_COUNT
	.align		4
        /*005c*/ 	.byte	0x03, 0x1b
        /*005e*/ 	.short	0x00ff


	//----- nvinfo : EIATTR_EXIT_INSTR_OFFSETS
	.align		4
        /*0060*/ 	.byte	0x04, 0x1c
        /*0062*/ 	.short	(.L_21 - .L_20)


	//   ....[0]....
.L_20:
        /*0064*/ 	.word	0x00001e70


	//   ....[1]....
        /*0068*/ 	.word	0x00001ed0


	//----- nvinfo : EIATTR_REQNTID
	.align		4
.L_21:
        /*006c*/ 	.byte	0x04, 0x10
        /*006e*/ 	.short	(.L_23 - .L_22)
.L_22:
        /*0070*/ 	.word	0x00000100
        /*0074*/ 	.word	0x00000001
        /*0078*/ 	.word	0x00000001


	//----- nvinfo : EIATTR_CBANK_PARAM_SIZE
	.align		4
.L_23:
        /*007c*/ 	.byte	0x03, 0x19
        /*007e*/ 	.short	0x0020


	//----- nvinfo : EIATTR_PARAM_CBANK
	.align		4
        /*0080*/ 	.byte	0x04, 0x0a
        /*0082*/ 	.short	(.L_25 - .L_24)
	.align		4
.L_24:
        /*0084*/ 	.word	index@(.nv.constant0.triton_poi_fused_add_convolution_relu_sigmoid_1)
        /*0088*/ 	.short	0x0210
        /*008a*/ 	.short	0x0020


	//----- nvinfo : EIATTR_SW_WAR
	.align		4
.L_25:
        /*008c*/ 	.byte	0x04, 0x36
        /*008e*/ 	.short	(.L_27 - .L_26)
.L_26:
        /*0090*/ 	.word	0x00000008
.L_27:


//--------------------- .nv.callgraph             --------------------------
	.section	.nv.callgraph,"",@"SHT_CUDA_CALLGRAPH"
	.align	4
	.sectionentsize	8
	.align		4
        /*0000*/ 	.word	0x00000000
	.align		4
        /*0004*/ 	.word	0xffffffff
	.align		4
        /*0008*/ 	.word	0x00000000
	.align		4
        /*000c*/ 	.word	0xfffffffe
	.align		4
        /*0010*/ 	.word	0x00000000
	.align		4
        /*0014*/ 	.word	0xfffffffd
	.align		4
        /*0018*/ 	.word	0x00000000
	.align		4
        /*001c*/ 	.word	0xfffffffc


//--------------------- .text.triton_poi_fused_add_convolution_relu_sigmoid_1 --------------------------
	.section	.text.triton_poi_fused_add_convolution_relu_sigmoid_1,"ax",@progbits
	.sectionflags	@"SHF_BARRIERS=1"
	.align	128
        .global         triton_poi_fused_add_convolution_relu_sigmoid_1
        .type           triton_poi_fused_add_convolution_relu_sigmoid_1,@function
        .size           triton_poi_fused_add_convolution_relu_sigmoid_1,(.L_x_1 - triton_poi_fused_add_convolution_relu_sigmoid_1)
        .other          triton_poi_fused_add_convolution_relu_sigmoid_1,@"STO_CUDA_ENTRY STV_DEFAULT"
triton_poi_fused_add_convolution_relu_sigmoid_1:
.text.triton_poi_fused_add_convolution_relu_sigmoid_1:
[----:B------:R-:W0:Y:S01]  /*0000*/  LDC R1, c[0x0][0x28] ;  /* 0x00000a00ff017b82 */ /* 0x000e220000000800 */
[----:B------:R-:W1:Y:S07]  /*0010*/  S2R R18, SR_CTAID.X ;  /* 0x0000000000127919 */ /* 0x000e6e0000002500 */
[----:B------:R-:W2:Y:S01]  /*0020*/  LDC.64 R22, c[0x0][0x218] ;  /* 0x00008600ff167b82 */ /* 0x000ea20000000a00 */
[----:B------:R-:W-:Y:S02]  /*0030*/  CS2R R4, SRZ ;  /* 0x0000000000047805 */ /* 0x000fe4000001ff00 */
[----:B------:R-:W-:Y:S01]  /*0040*/  CS2R R6, SRZ ;  /* 0x0000000000067805 */ /* 0x000fe2000001ff00 */
[----:B------:R-:W3:Y:S01]  /*0050*/  S2R R0, SR_TID.X ;  /* 0x0000000000007919 */ /* 0x000ee20000002100 */
[----:B------:R-:W-:Y:S01]  /*0060*/  CS2R R10, SRZ ;  /* 0x00000000000a7805 */ /* 0x000fe2000001ff00 */
[----:B------:R-:W-:Y:S01]  /*0070*/  ULDC.64 UR6, c[0x0][0x208] ;  /* 0x0000820000067ab9 */ /* 0x000fe20000000a00 */
[----:B------:R-:W4:Y:S01]  /*0080*/  S2R R17, SR_CTAID.Y ;  /* 0x0000000000117919 */ /* 0x000f220000002600 */
[----:B------:R-:W5:Y:S01]  /*0090*/  LDC.64 R30, c[0x0][0x210] ;  /* 0x00008400ff1e7b82 */ /* 0x000f620000000a00 */
[----:B------:R-:W-:-:S07]  /*00a0*/  CS2R R14, SRZ ;  /* 0x00000000000e7805 */ /* 0x000fce000001ff00 */
[----:B------:R-:W2:Y:S01]  /*00b0*/  S2UR UR5, SR_CgaCtaId ;  /* 0x00000000000579c3 */ /* 0x000ea20000008800 */
[----:B------:R-:W-:-:S07]  /*00c0*/  UMOV UR4, 0x400 ;  /* 0x0000040000047882 */ /* 0x000fce0000000000 */
[----:B------:R-:W5:Y:S01]  /*00d0*/  LDC.64 R40, c[0x0][0x220] ;  /* 0x00008800ff287b82 */ /* 0x000f620000000a00 */
[----:B-1----:R-:W-:Y:S02]  /*00e0*/  IMAD.SHL.U32 R18, R18, 0x40, RZ ;  /* 0x0000004012127824 */ /* 0x002fe400078e00ff */
[----:B---3--:R-:W-:Y:S01]  /*00f0*/  IMAD.SHL.U32 R2, R0, 0x4, RZ ;  /* 0x0000000400027824 */ /* 0x008fe200078e00ff */
[----:B------:R-:W-:Y:S01]  /*0100*/  SHF.R.U32.HI R3, RZ, 0x4, R0 ;  /* 0x00000004ff037819 */ /* 0x000fe20000011600 */
[----:B----4-:R-:W-:-:S03]  /*0110*/  IMAD.SHL.U32 R20, R17, 0x40, RZ ;  /* 0x0000004011147824 */ /* 0x010fc600078e00ff */
[----:B------:R-:W-:Y:S02]  /*0120*/  SGXT.U32 R3, R3, 0x4 ;  /* 0x000000040303781a */ /* 0x000fe40000000000 */
[----:B------:R-:W-:Y:S02]  /*0130*/  LOP3.LUT R16, R18, 0x3c, R2, 0xf8, !PT ;  /* 0x0000003c12107812 */ /* 0x000fe400078ef802 */
[----:B------:R-:W-:Y:S02]  /*0140*/  LOP3.LUT R9, R20, R3, RZ, 0xfc, !PT ;  /* 0x0000000314097212 */ /* 0x000fe400078efcff */
[C---:B------:R-:W-:Y:S01]  /*0150*/  ISETP.GE.AND P0, PT, R16.reuse, 0x100, PT ;  /* 0x000001001000780c */ /* 0x040fe20003f06270 */
[----:B--2---:R-:W-:-:S04]  /*0160*/  IMAD.WIDE R22, R16, 0x4, R22 ;  /* 0x0000000410167825 */ /* 0x004fc800078e0216 */
[----:B------:R-:W-:Y:S01]  /*0170*/  IMAD R37, R9, 0x100, R16 ;  /* 0x0000010009257824 */ /* 0x000fe200078e0210 */
[----:B------:R-:W-:Y:S02]  /*0180*/  CS2R R8, SRZ ;  /* 0x0000000000087805 */ /* 0x000fe4000001ff00 */
[----:B------:R-:W-:Y:S01]  /*0190*/  LOP3.LUT R13, R20, 0x10, R3, 0xfe, !PT ;  /* 0x00000010140d7812 */ /* 0x000fe200078efe03 */
[----:B-----5:R-:W-:-:S04]  /*01a0*/  IMAD.WIDE R36, R37, 0x4, R30 ;  /* 0x0000000425247825 */ /* 0x020fc800078e021e */
[----:B------:R1:W2:Y:S01]  /*01b0*/  @!P0 LDG.E.EL.128 R4, desc[UR6][R22.64] ;  /* 0x0000000616048981 */ /* 0x0002a2000c2e1d00 */
[----:B------:R-:W-:-:S03]  /*01c0*/  IMAD R35, R13, 0x100, R16 ;  /* 0x000001000d237824 */ /* 0x000fc600078e0210 */
[----:B------:R-:W2:Y:S01]  /*01d0*/  @!P0 LDG.E.EL.128 R8, desc[UR6][R36.64] ;  /* 0x0000000624088981 */ /* 0x000ea2000c2e1d00 */
[----:B------:R-:W-:Y:S01]  /*01e0*/  CS2R R12, SRZ ;  /* 0x00000000000c7805 */ /* 0x000fe2000001ff00 */
[----:B------:R-:W-:-:S05]  /*01f0*/  IMAD.WIDE R34, R35, 0x4, R30 ;  /* 0x0000000423227825 */ /* 0x000fca00078e021e */
[----:B------:R-:W3:Y:S01]  /*0200*/  @!P0 LDG.E.EL.128 R12, desc[UR6][R34.64] ;  /* 0x00000006220c8981 */ /* 0x000ee2000c2e1d00 */
[----:B-1----:R-:W-:Y:S01]  /*0210*/  SHF.R.S32.HI R22, RZ, 0x19, R17 ;  /* 0x00000019ff167819 */ /* 0x002fe20000011411 */
[----:B0-----:R-:W-:Y:S01]  /*0220*/  UPRMT UR4, UR5, 0x654, UR4 ;  /* 0x0000065405047896 */ /* 0x001fe20008000004 */
[----:B------:R-:W-:Y:S02]  /*0230*/  LOP3.LUT R33, R20, 0x20, R3, 0xfe, !PT ;  /* 0x0000002014217812 */ /* 0x000fe400078efe03 */
[----:B------:R-:W-:Y:S02]  /*0240*/  LOP3.LUT R17, R20, 0x30, R3, 0xfe, !PT ;  /* 0x0000003014117812 */ /* 0x000fe400078efe03 */
[----:B------:R-:W-:Y:S01]  /*0250*/  SGXT R22, R22, 0x1 ;  /* 0x000000011616781a */ /* 0x000fe20000000200 */
[--C-:B------:R-:W-:Y:S01]  /*0260*/  IMAD R33, R33, 0x100, R16.reuse ;  /* 0x0000010021217824 */ /* 0x100fe200078e0210 */
[----:B------:R-:W-:Y:S01]  /*0270*/  LOP3.LUT R19, R20, 0x3c, R2, 0xf8, !PT ;  /* 0x0000003c14137812 */ /* 0x000fe200078ef802 */
[----:B------:R-:W-:Y:S01]  /*0280*/  IMAD R17, R17, 0x100, R16 ;  /* 0x0000010011117824 */ /* 0x000fe200078e0210 */
[----:B------:R-:W-:Y:S01]  /*0290*/  LOP3.LUT R39, R18, R3, RZ, 0xfc, !PT ;  /* 0x0000000312277212 */ /* 0x000fe200078efcff */
[----:B------:R-:W-:Y:S01]  /*02a0*/  IMAD.SHL.U32 R16, R0, 0x100, RZ ;  /* 0x0000010000107824 */ /* 0x000fe200078e00ff */
[----:B------:R-:W-:Y:S01]  /*02b0*/  LEA.HI R22, R22, R19, RZ, 0xc ;  /* 0x0000001316167211 */ /* 0x000fe200078f60ff */
[----:B------:R-:W-:Y:S01]  /*02c0*/  IMAD.WIDE R32, R33, 0x4, R30 ;  /* 0x0000000421207825 */ /* 0x000fe200078e021e */
[----:B------:R-:W-:-:S02]  /*02d0*/  LOP3.LUT R23, R18, 0x10, R3, 0xfe, !PT ;  /* 0x0000001012177812 */ /* 0x000fc400078efe03 */
[----:B------:R-:W-:Y:S01]  /*02e0*/  LOP3.LUT R16, R16, 0xf00, RZ, 0xc0, !PT ;  /* 0x00000f0010107812 */ /* 0x000fe200078ec0ff */
[C---:B------:R-:W-:Y:S01]  /*02f0*/  IMAD.SHL.U32 R21, R22.reuse, 0x100, RZ ;  /* 0x0000010016157824 */ /* 0x040fe200078e00ff */
[----:B------:R-:W-:Y:S01]  /*0300*/  LOP3.LUT R20, R22, 0xfffff000, RZ, 0xc0, !PT ;  /* 0xfffff00016147812 */ /* 0x000fe200078ec0ff */
[----:B------:R-:W-:Y:S01]  /*0310*/  IMAD.WIDE R30, R17, 0x4, R30 ;  /* 0x00000004111e7825 */ /* 0x000fe200078e021e */
[C---:B------:R-:W-:Y:S02]  /*0320*/  LOP3.LUT R24, R16.reuse, 0x40, RZ, 0xfc, !PT ;  /* 0x0000004010187812 */ /* 0x040fe400078efcff */
[----:B------:R-:W-:Y:S02]  /*0330*/  LOP3.LUT R21, R21, 0xfff00000, RZ, 0xc0, !PT ;  /* 0xfff0000015157812 */ /* 0x000fe400078ec0ff */
[C---:B------:R-:W-:Y:S02]  /*0340*/  LOP3.LUT R26, R16.reuse, 0x80, RZ, 0xfc, !PT ;  /* 0x00000080101a7812 */ /* 0x040fe400078efcff */
[----:B------:R-:W-:-:S02]  /*0350*/  LOP3.LUT R25, R16, 0xc0, RZ, 0xfc, !PT ;  /* 0x000000c010197812 */ /* 0x000fc400078efcff */
[----:B------:R-:W-:Y:S02]  /*0360*/  SHF.R.U32.HI R24, RZ, 0x6, R24 ;  /* 0x00000006ff187819 */ /* 0x000fe40000011618 */
[----:B------:R-:W-:Y:S02]  /*0370*/  IADD3 R20, R21, R19, -R20 ;  /* 0x0000001315147210 */ /* 0x000fe40007ffe814 */
[----:B------:R-:W-:Y:S02]  /*0380*/  SHF.R.U32.HI R26, RZ, 0x6, R26 ;  /* 0x00000006ff1a7819 */ /* 0x000fe4000001161a */
[----:B------:R-:W-:Y:S02]  /*0390*/  LOP3.LUT R22, R18, 0x20, R3, 0xfe, !PT ;  /* 0x0000002012167812 */ /* 0x000fe400078efe03 */
[----:B------:R-:W-:Y:S02]  /*03a0*/  LOP3.LUT R21, R18, 0x30, R3, 0xfe, !PT ;  /* 0x0000003012157812 */ /* 0x000fe400078efe03 */
[----:B------:R-:W-:-:S02]  /*03b0*/  CS2R R18, SRZ ;  /* 0x0000000000127805 */ /* 0x000fc4000001ff00 */
[----:B------:R-:W-:Y:S02]  /*03c0*/  SHF.R.U32.HI R25, RZ, 0x6, R25 ;  /* 0x00000006ff197819 */ /* 0x000fe40000011619 */
[C---:B------:R-:W-:Y:S02]  /*03d0*/  LOP3.LUT R3, R16.reuse, R3, RZ, 0xfc, !PT ;  /* 0x0000000310037212 */ /* 0x040fe400078efcff */
[----:B------:R-:W-:Y:S02]  /*03e0*/  LEA.HI R38, R16, UR4, RZ, 0x1e ;  /* 0x0000000410267c11 */ /* 0x000fe4000f8ff0ff */
[----:B------:R-:W-:Y:S02]  /*03f0*/  LEA R28, R26, UR4, 0x4 ;  /* 0x000000041a1c7c11 */ /* 0x000fe4000f8e20ff */
[----:B------:R-:W-:Y:S01]  /*0400*/  LEA R16, R25, UR4, 0x4 ;  /* 0x0000000419107c11 */ /* 0x000fe2000f8e20ff */
[C---:B------:R-:W-:Y:S02]  /*0410*/  IMAD R38, R3.reuse, 0x4, R38 ;  /* 0x0000000403267824 */ /* 0x040fe400078e0226 */
[----:B------:R-:W-:-:S02]  /*0420*/  IMAD R28, R3, 0x4, R28 ;  /* 0x00000004031c7824 */ /* 0x000fc400078e021c */
[----:B------:R-:W-:Y:S02]  /*0430*/  IMAD R27, R3, 0x4, R16 ;  /* 0x00000004031b7824 */ /* 0x000fe400078e0210 */
[----:B--2---:R-:W-:Y:S01]  /*0440*/  FADD R17, R4, R8 ;  /* 0x0000000804117221 */ /* 0x004fe20000000000 */
[----:B------:R-:W-:-:S04]  /*0450*/  LEA R8, R24, UR4, 0x4 ;  /* 0x0000000418087c11 */ /* 0x000fc8000f8e20ff */
[----:B------:R0:W-:Y:S01]  /*0460*/  STS [R38], R17 ;  /* 0x0000001126007388 */ /* 0x0001e20000000800 */
[----:B------:R-:W-:Y:S02]  /*0470*/  IMAD R29, R3, 0x4, R8 ;  /* 0x00000004031d7824 */ /* 0x000fe400078e0208 */
[----:B------:R-:W-:Y:S01]  /*0480*/  FADD R8, R5, R9 ;  /* 0x0000000905087221 */ /* 0x000fe20000000000 */
[----:B------:R-:W-:Y:S01]  /*0490*/  FADD R9, R6, R10 ;  /* 0x0000000a06097221 */ /* 0x000fe20000000000 */
[----:B------:R-:W-:Y:S01]  /*04a0*/  FADD R10, R7, R11 ;  /* 0x0000000b070a7221 */ /* 0x000fe20000000000 */
[----:B---3--:R-:W-:Y:S02]  /*04b0*/  FADD R11, R4, R12 ;  /* 0x0000000c040b7221 */ /* 0x008fe40000000000 */
[----:B------:R-:W-:Y:S01]  /*04c0*/  STS [R29+0x100], R8 ;  /* 0x000100081d007388 */ /* 0x000fe20000000800 */
[----:B0-----:R-:W-:-:S03]  /*04d0*/  CS2R R16, SRZ ;  /* 0x0000000000107805 */ /* 0x001fc6000001ff00 */
[----:B------:R0:W-:Y:S04]  /*04e0*/  STS [R28+0x200], R9 ;  /* 0x000200091c007388 */ /* 0x0001e80000000800 */
[----:B------:R-:W-:Y:S04]  /*04f0*/  STS [R27+0x300], R10 ;  /* 0x0003000a1b007388 */ /* 0x000fe80000000800 */
[----:B------:R1:W-:Y:S01]  /*0500*/  STS [R38+0x40], R11 ;  /* 0x0000400b26007388 */ /* 0x0003e20000000800 */
[----:B0-----:R-:W-:-:S03]  /*0510*/  CS2R R8, SRZ ;  /* 0x0000000000087805 */ /* 0x001fc6000001ff00 */
[----:B------:R-:W2:Y:S01]  /*0520*/  @!P0 LDG.E.EL.128 R16, desc[UR6][R32.64] ;  /* 0x0000000620108981 */ /* 0x000ea2000c2e1d00 */
[----:B------:R-:W-:Y:S01]  /*0530*/  FADD R12, R5, R13 ;  /* 0x0000000d050c7221 */ /* 0x000fe20000000000 */
[----:B-1----:R-:W-:Y:S01]  /*0540*/  CS2R R10, SRZ ;  /* 0x00000000000a7805 */ /* 0x002fe2000001ff00 */
[----:B------:R-:W-:Y:S01]  /*0550*/  FADD R13, R6, R14 ;  /* 0x0000000e060d7221 */ /* 0x000fe20000000000 */
[----:B------:R-:W-:Y:S02]  /*0560*/  ISETP.GE.AND P1, PT, R39, 0x100, PT ;  /* 0x000001002700780c */ /* 0x000fe40003f26270 */
[----:B------:R-:W-:Y:S04]  /*0570*/  STS [R29+0x140], R12 ;  /* 0x0001400c1d007388 */ /* 0x000fe80000000800 */
[----:B------:R-:W3:Y:S01]  /*0580*/  @!P0 LDG.E.EL.128 R8, desc[UR6][R30.64] ;  /* 0x000000061e088981 */ /* 0x000ee2000c2e1d00 */
[----:B------:R-:W-:-:S03]  /*0590*/  FADD R14, R7, R15 ;  /* 0x0000000f070e7221 */ /* 0x000fc60000000000 */
[----:B------:R0:W-:Y:S04]  /*05a0*/  STS [R28+0x240], R13 ;  /* 0x0002400d1c007388 */ /* 0x0001e80000000800 */
[----:B------:R-:W-:Y:S01]  /*05b0*/  STS [R27+0x340], R14 ;  /* 0x0003400e1b007388 */ /* 0x000fe20000000800 */
[----:B0-----:R-:W-:Y:S02]  /*05c0*/  CS2R R12, SRZ ;  /* 0x00000000000c7805 */ /* 0x001fe4000001ff00 */
[----:B------:R-:W-:Y:S01]  /*05d0*/  ISETP.GE.AND P2, PT, R21, 0x100, PT ;  /* 0x000001001500780c */ /* 0x000fe20003f46270 */
[----:B--2---:R-:W-:Y:S01]  /*05e0*/  FADD R15, R4, R16 ;  /* 0x00000010040f7221 */ /* 0x004fe20000000000 */
[----:B------:R-:W-:Y:S01]  /*05f0*/  FADD R16, R5, R17 ;  /* 0x0000001105107221 */ /* 0x000fe20000000000 */
[----:B------:R-:W-:Y:S01]  /*0600*/  FADD R17, R6, R18 ;  /* 0x0000001206117221 */ /* 0x000fe20000000000 */
[----:B------:R-:W-:-:S02]  /*0610*/  FADD R18, R7, R19 ;  /* 0x0000001307127221 */ /* 0x000fc40000000000 */
[----:B------:R0:W-:Y:S04]  /*0620*/  STS [R38+0x80], R15 ;  /* 0x0000800f26007388 */ /* 0x0001e80000000800 */
[----:B------:R-:W-:Y:S01]  /*0630*/  STS [R29+0x180], R16 ;  /* 0x000180101d007388 */ /* 0x000fe20000000800 */
[----:B---3--:R-:W-:Y:S01]  /*0640*/  FADD R19, R4, R8 ;  /* 0x0000000804137221 */ /* 0x008fe20000000000 */
[----:B------:R-:W-:Y:S01]  /*0650*/  FADD R8, R5, R9 ;  /* 0x0000000905087221 */ /* 0x000fe20000000000 */
[----:B------:R-:W-:Y:S01]  /*0660*/  IMAD R5, R39, 0x1000, R20 ;  /* 0x0000100027057824 */ /* 0x000fe200078e0214 */
[----:B0-----:R-:W-:Y:S01]  /*0670*/  CS2R R14, SRZ ;  /* 0x00000000000e7805 */ /* 0x001fe2000001ff00 */
[----:B------:R0:W-:Y:S02]  /*0680*/  STS [R28+0x280], R17 ;  /* 0x000280111c007388 */ /* 0x0001e40000000800 */
[----:B------:R-:W-:-:S02]  /*0690*/  IMAD.WIDE R4, R5, 0x4, R40 ;  /* 0x0000000405047825 */ /* 0x000fc400078e0228 */
[----:B------:R-:W-:Y:S04]  /*06a0*/  STS [R27+0x380], R18 ;  /* 0x000380121b007388 */ /* 0x000fe80000000800 */
[----:B------:R1:W2:Y:S01]  /*06b0*/  @!P1 LDG.E.EL.128 R12, desc[UR6][R4.64] ;  /* 0x00000006040c9981 */ /* 0x0002a2000c2e1d00 */
[C---:B------:R-:W-:Y:S01]  /*06c0*/  ISETP.GE.AND P1, PT, R23.reuse, 0x100, PT ;  /* 0x000001001700780c */ /* 0x040fe20003f26270 */
[----:B------:R-:W-:Y:S01]  /*06d0*/  IMAD R23, R23, 0x1000, R20 ;  /* 0x0000100017177824 */ /* 0x000fe200078e0214 */
[----:B0-----:R-:W-:Y:S01]  /*06e0*/  CS2R R16, SRZ ;  /* 0x0000000000107805 */ /* 0x001fe2000001ff00 */
[----:B------:R0:W-:Y:S02]  /*06f0*/  STS [R38+0xc0], R19 ;  /* 0x0000c01326007388 */ /* 0x0001e40000000800 */
[----:B-1----:R-:W-:Y:S01]  /*0700*/  IMAD.WIDE R4, R23, 0x4, R40 ;  /* 0x0000000417047825 */ /* 0x002fe200078e0228 */
[----:B0-----:R-:W-:-:S07]  /*0710*/  CS2R R18, SRZ ;  /* 0x0000000000127805 */ /* 0x001fce000001ff00 */
[----:B------:R0:W3:Y:S01]  /*0720*/  @!P1 LDG.E.EL.128 R16, desc[UR6][R4.64] ;  /* 0x0000000604109981 */ /* 0x0000e2000c2e1d00 */
[C---:B------:R-:W-:Y:S01]  /*0730*/  ISETP.GE.AND P1, PT, R22.reuse, 0x100, PT ;  /* 0x000001001600780c */ /* 0x040fe20003f26270 */
[--C-:B------:R-:W-:Y:S02]  /*0740*/  IMAD R9, R22, 0x1000, R20.reuse ;  /* 0x0000100016097824 */ /* 0x100fe400078e0214 */
[----:B------:R1:W-:Y:S01]  /*0750*/  STS [R29+0x1c0], R8 ;  /* 0x0001c0081d007388 */ /* 0x0003e20000000800 */
[----:B------:R-:W-:Y:S01]  /*0760*/  CS2R R22, SRZ ;  /* 0x0000000000167805 */ /* 0x000fe2000001ff00 */
[----:B-1----:R-:W-:Y:S01]  /*0770*/  IMAD R29, R21, 0x1000, R20 ;  /* 0x00001000151d7824 */ /* 0x002fe200078e0214 */
[----:B------:R-:W-:Y:S01]  /*0780*/  CS2R R20, SRZ ;  /* 0x0000000000147805 */ /* 0x000fe2000001ff00 */
[----:B------:R-:W-:-:S06]  /*0790*/  IMAD.WIDE R8, R9, 0x4, R40 ;  /* 0x0000000409087825 */ /* 0x000fcc00078e0228 */
[----:B------:R1:W4:Y:S01]  /*07a0*/  @!P1 LDG.E.EL.128 R20, desc[UR6][R8.64] ;  /* 0x0000000608149981 */ /* 0x000322000c2e1d00 */
[----:B------:R-:W-:Y:S01]  /*07b0*/  FADD R39, R6, R10 ;  /* 0x0000000a06277221 */ /* 0x000fe20000000000 */
[----:B------:R-:W-:Y:S01]  /*07c0*/  FADD R11, R7, R11 ;  /* 0x0000000b070b7221 */ /* 0x000fe20000000000 */
[----:B0-----:R-:W-:Y:S02]  /*07d0*/  CS2R R4, SRZ ;  /* 0x0000000000047805 */ /* 0x001fe4000001ff00 */
[----:B------:R-:W-:Y:S01]  /*07e0*/  CS2R R6, SRZ ;  /* 0x0000000000067805 */ /* 0x000fe2000001ff00 */
[----:B------:R-:W-:-:S05]  /*07f0*/  IMAD.WIDE R40, R29, 0x4, R40 ;  /* 0x000000041d287825 */ /* 0x000fca00078e0228 */
[----:B------:R-:W5:Y:S04]  /*0800*/  @!P2 LDG.E.EL.128 R4, desc[UR6][R40.64] ;  /* 0x000000062804a981 */ /* 0x000f68000c2e1d00 */
[----:B------:R0:W-:Y:S04]  /*0810*/  STS [R28+0x2c0], R39 ;  /* 0x0002c0271c007388 */ /* 0x0001e80000000800 */
[----:B------:R0:W-:Y:S01]  /*0820*/  STS [R27+0x3c0], R11 ;  /* 0x0003c00b1b007388 */ /* 0x0001e20000000800 */
[----:B------:R-:W-:Y:S01]  /*0830*/  BAR.SYNC.DEFER_BLOCKING 0x0 ;  /* 0x0000000000007b1d */ /* 0x000fe20000010000 */
[----:B--2---:R-:W-:Y:S01]  /*0840*/  FADD R12, RZ, -R12 ;  /* 0x8000000cff0c7221 */ /* 0x004fe20000000000 */
[----:B------:R-:W-:-:S03]  /*0850*/  FADD R14, RZ, -R14 ;  /* 0x8000000eff0e7221 */ /* 0x000fc60000000000 */
[----:B0-----:R-:W-:Y:S01]  /*0860*/  FMUL R28, R12, 1.4426950216293334961 ;  /* 0x3fb8aa3b0c1c7820 */ /* 0x001fe20000400000 */
[----:B------:R-:W-:Y:S01]  /*0870*/  FMUL R10, R14, 1.4426950216293334961 ;  /* 0x3fb8aa3b0e0a7820 */ /* 0x000fe20000400000 */
[----:B------:R-:W-:-:S03]  /*0880*/  FADD R13, RZ, -R13 ;  /* 0x8000000dff0d7221 */ /* 0x000fc60000000000 */
[----:B------:R-:W-:Y:S02]  /*0890*/  FSETP.GEU.AND P1, PT, R28, -126, PT ;  /* 0xc2fc00001c00780b */ /* 0x000fe40003f2e000 */
[----:B------:R-:W-:Y:S01]  /*08a0*/  FSETP.GEU.AND P5, PT, R10, -126, PT ;  /* 0xc2fc00000a00780b */ /* 0x000fe20003fae000 */
[----:B------:R-:W-:Y:S01]  /*08b0*/  FADD R15, RZ, -R15 ;  /* 0x8000000fff0f7221 */ /* 0x000fe20000000000 */
[----:B-1----:R-:W-:-:S03]  /*08c0*/  FMUL R9, R13, 1.4426950216293334961 ;  /* 0x3fb8aa3b0d097820 */ /* 0x002fc60000400000 */
[----:B------:R-:W-:Y:S01]  /*08d0*/  FMUL R12, R15, 1.4426950216293334961 ;  /* 0x3fb8aa3b0f0c7820 */ /* 0x000fe20000400000 */
[----:B---3--:R-:W-:Y:S01]  /*08e0*/  FADD R16, RZ, -R16 ;  /* 0x80000010ff107221 */ /* 0x008fe20000000000 */
[----:B------:R-:W-:Y:S01]  /*08f0*/  FADD R17, RZ, -R17 ;  /* 0x80000011ff117221 */ /* 0x000fe20000000000 */
[----:B------:R-:W-:Y:S02]  /*0900*/  FSETP.GEU.AND P6, PT, R9, -126, PT ;  /* 0xc2fc00000900780b */ /* 0x000fe40003fce000 */
[----:B------:R-:W-:Y:S01]  /*0910*/  FMUL R14, R16, 1.4426950216293334961 ;  /* 0x3fb8aa3b100e7820 */ /* 0x000fe20000400000 */
[----:B------:R-:W-:Y:S01]  /*0920*/  FMUL R13, R17, 1.4426950216293334961 ;  /* 0x3fb8aa3b110d7820 */ /* 0x000fe20000400000 */
[----:B------:R-:W-:Y:S01]  /*0930*/  @!P1 FMUL R28, R28, 0.5 ;  /* 0x3f0000001c1c9820 */ /* 0x000fe20000400000 */
[----:B------:R-:W-:Y:S01]  /*0940*/  FSETP.GEU.AND P3, PT, R12, -126, PT ;  /* 0xc2fc00000c00780b */ /* 0x000fe20003f6e000 */
[----:B------:R-:W-:Y:S01]  /*0950*/  @!P5 FMUL R10, R10, 0.5 ;  /* 0x3f0000000a0ad820 */ /* 0x000fe20000400000 */
[----:B------:R-:W-:Y:S01]  /*0960*/  FSETP.GEU.AND P4, PT, R14, -126, PT ;  /* 0xc2fc00000e00780b */ /* 0x000fe20003f8e000 */
[----:B------:R-:W0:Y:S01]  /*0970*/  MUFU.EX2 R8, R28 ;  /* 0x0000001c00087308 */ /* 0x000e220000000800 */
[----:B------:R-:W-:Y:S01]  /*0980*/  FSETP.GEU.AND P2, PT, R13, -126, PT ;  /* 0xc2fc00000d00780b */ /* 0x000fe20003f4e000 */
[----:B------:R-:W-:-:S06]  /*0990*/  FADD R18, RZ, -R18 ;  /* 0x80000012ff127221 */ /* 0x000fcc0000000000 */
[----:B------:R-:W1:Y:S01]  /*09a0*/  MUFU.EX2 R10, R10 ;  /* 0x0000000a000a7308 */ /* 0x000e620000000800 */
[----:B------:R-:W-:Y:S01]  /*09b0*/  @!P6 FMUL R9, R9, 0.5 ;  /* 0x3f0000000909e820 */ /* 0x000fe20000400000 */
[----:B------:R-:W-:Y:S01]  /*09c0*/  @!P3 FMUL R12, R12, 0.5 ;  /* 0x3f0000000c0cb820 */ /* 0x000fe20000400000 */
[----:B----4-:R-:W-:Y:S01]  /*09d0*/  FADD R20, RZ, -R20 ;  /* 0x80000014ff147221 */ /* 0x010fe20000000000 */
[----:B------:R-:W-:Y:S01]  /*09e0*/  @!P4 FMUL R14, R14, 0.5 ;  /* 0x3f0000000e0ec820 */ /* 0x000fe20000400000 */
[----:B------:R-:W-:Y:S01]  /*09f0*/  FMUL R15, R18, 1.4426950216293334961 ;  /* 0x3fb8aa3b120f7820 */ /* 0x000fe20000400000 */
[----:B------:R-:W-:Y:S01]  /*0a00*/  @!P2 FMUL R13, R13, 0.5 ;  /* 0x3f0000000d0da820 */ /* 0x000fe20000400000 */
[----:B------:R-:W-:Y:S01]  /*0a10*/  FMUL R17, R20, 1.4426950216293334961 ;  /* 0x3fb8aa3b14117820 */ /* 0x000fe20000400000 */
[----:B------:R-:W2:Y:S01]  /*0a20*/  MUFU.EX2 R9, R9 ;  /* 0x0000000900097308 */ /* 0x000ea20000000800 */
[----:B0-----:R-:W-:Y:S01]  /*0a30*/  @!P1 FMUL R8, R8, R8 ;  /* 0x0000000808089220 */ /* 0x001fe20000400000 */
[----:B------:R-:W-:Y:S01]  /*0a40*/  FSETP.GEU.AND P1, PT, R15, -126, PT ;  /* 0xc2fc00000f00780b */ /* 0x000fe20003f2e000 */
[----:B------:R-:W-:-:S05]  /*0a50*/  FADD R19, RZ, -R19 ;  /* 0x80000013ff137221 */ /* 0x000fca0000000000 */
[----:B------:R-:W0:Y:S01]  /*0a60*/  MUFU.EX2 R12, R12 ;  /* 0x0000000c000c7308 */ /* 0x000e220000000800 */
[----:B-1----:R-:W-:Y:S01]  /*0a70*/  @!P5 FMUL R10, R10, R10 ;  /* 0x0000000a0a0ad220 */ /* 0x002fe20000400000 */
[----:B------:R-:W-:-:S06]  /*0a80*/  FSETP.GEU.AND P5, PT, R17, -126, PT ;  /* 0xc2fc00001100780b */ /* 0x000fcc0003fae000 */
[----:B------:R-:W1:Y:S01]  /*0a90*/  MUFU.EX2 R14, R14 ;  /* 0x0000000e000e7308 */ /* 0x000e620000000800 */
[----:B------:R-:W-:Y:S01]  /*0aa0*/  FADD R21, RZ, -R21 ;  /* 0x80000015ff157221 */ /* 0x000fe20000000000 */
[----:B------:R-:W-:-:S06]  /*0ab0*/  FADD R22, RZ, -R22 ;  /* 0x80000016ff167221 */ /* 0x000fcc0000000000 */
[----:B------:R-:W3:Y:S01]  /*0ac0*/  MUFU.EX2 R13, R13 ;  /* 0x0000000d000d7308 */ /* 0x000ee20000000800 */
[----:B------:R-:W-:Y:S01]  /*0ad0*/  FMUL R16, R19, 1.4426950216293334961 ;  /* 0x3fb8aa3b13107820 */ /* 0x000fe20000400000 */
[----:B------:R-:W-:Y:S01]  /*0ae0*/  FADD R23, RZ, -R23 ;  /* 0x80000017ff177221 */ /* 0x000fe20000000000 */
[----:B------:R-:W-:Y:S01]  /*0af0*/  FMUL R18, R21, 1.4426950216293334961 ;  /* 0x3fb8aa3b15127820 */ /* 0x000fe20000400000 */
[----:B------:R-:W-:Y:S01]  /*0b00*/  FMUL R19, R22, 1.4426950216293334961 ;  /* 0x3fb8aa3b16137820 */ /* 0x000fe20000400000 */
[----:B--2---:R-:W-:Y:S01]  /*0b10*/  @!P6 FMUL R9, R9, R9 ;  /* 0x000000090909e220 */ /* 0x004fe20000400000 */
[----:B------:R-:W-:Y:S01]  /*0b20*/  FSETP.GEU.AND P6, PT, R16, -126, PT ;  /* 0xc2fc00001000780b */ /* 0x000fe20003fce000 */
[----:B------:R-:W-:Y:S01]  /*0b30*/  @!P1 FMUL R15, R15, 0.5 ;  /* 0x3f0000000f0f9820 */ /* 0x000fe20000400000 */
[----:B------:R-:W-:Y:S01]  /*0b40*/  FMUL R22, R23, 1.4426950216293334961 ;  /* 0x3fb8aa3b17167820 */ /* 0x000fe20000400000 */
[----:B0-----:R-:W-:Y:S01]  /*0b50*/  @!P3 FMUL R12, R12, R12 ;  /* 0x0000000c0c0cb220 */ /* 0x001fe20000400000 */
[----:B-1----:R-:W-:Y:S01]  /*0b60*/  @!P4 FMUL R14, R14, R14 ;  /* 0x0000000e0e0ec220 */ /* 0x002fe20000400000 */
[----:B------:R-:W-:Y:S01]  /*0b70*/  FSETP.GEU.AND P3, PT, R18, -126, PT ;  /* 0xc2fc00001200780b */ /* 0x000fe20003f6e000 */
[----:B------:R-:W-:Y:S01]  /*0b80*/  @!P5 FMUL R17, R17, 0.5 ;  /* 0x3f0000001111d820 */ /* 0x000fe20000400000 */
[----:B------:R-:W-:Y:S01]  /*0b90*/  FSETP.GEU.AND P4, PT, R19, -126, PT ;  /* 0xc2fc00001300780b */ /* 0x000fe20003f8e000 */
[----:B------:R-:W0:Y:S01]  /*0ba0*/  MUFU.EX2 R20, R15 ;  /* 0x0000000f00147308 */ /* 0x000e220000000800 */
[----:B---3--:R-:W-:Y:S01]  /*0bb0*/  @!P2 FMUL R13, R13, R13 ;  /* 0x0000000d0d0da220 */ /* 0x008fe20000400000 */
[----:B------:R-:W-:Y:S01]  /*0bc0*/  FSETP.GEU.AND P2, PT, R22, -126, PT ;  /* 0xc2fc00001600780b */ /* 0x000fe20003f4e000 */
[----:B-----5:R-:W-:-:S05]  /*0bd0*/  FADD R4, RZ, -R4 ;  /* 0x80000004ff047221 */ /* 0x020fca0000000000 */
[----:B------:R-:W1:Y:S01]  /*0be0*/  MUFU.EX2 R15, R17 ;  /* 0x00000011000f7308 */ /* 0x000e620000000800 */
[----:B------:R-:W-:Y:S01]  /*0bf0*/  @!P6 FMUL R16, R16, 0.5 ;  /* 0x3f0000001010e820 */ /* 0x000fe20000400000 */
[----:B------:R-:W-:Y:S01]  /*0c00*/  FADD R6, RZ, -R6 ;  /* 0x80000006ff067221 */ /* 0x000fe20000000000 */
[----:B------:R-:W-:Y:S01]  /*0c10*/  FMUL R4, R4, 1.4426950216293334961 ;  /* 0x3fb8aa3b04047820 */ /* 0x000fe20000400000 */
[----:B------:R-:W-:Y:S01]  /*0c20*/  @!P3 FMUL R18, R18, 0.5 ;  /* 0x3f0000001212b820 */ /* 0x000fe20000400000 */
[----:B------:R-:W-:Y:S01]  /*0c30*/  @!P4 FMUL R19, R19, 0.5 ;  /* 0x3f0000001313c820 */ /* 0x000fe20000400000 */
[----:B------:R-:W-:Y:S01]  /*0c40*/  FMUL R6, R6, 1.4426950216293334961 ;  /* 0x3fb8aa3b06067820 */ /* 0x000fe20000400000 */
[----:B------:R-:W-:Y:S01]  /*0c50*/  @!P2 FMUL R22, R22, 0.5 ;  /* 0x3f0000001616a820 */ /* 0x000fe20000400000 */
[----:B------:R-:W2:Y:S01]  /*0c60*/  MUFU.EX2 R21, R16 ;  /* 0x0000001000157308 */ /* 0x000ea20000000800 */
[----:B0-----:R-:W-:Y:S01]  /*0c70*/  @!P1 FMUL R20, R20, R20 ;  /* 0x0000001414149220 */ /* 0x001fe20000400000 */
[----:B------:R-:W-:Y:S01]  /*0c80*/  FSETP.GEU.AND P1, PT, R4, -126, PT ;  /* 0xc2fc00000400780b */ /* 0x000fe20003f2e000 */
[----:B------:R-:W-:-:S05]  /*0c90*/  FADD R5, RZ, -R5 ;  /* 0x80000005ff057221 */ /* 0x000fca0000000000 */
[----:B------:R-:W0:Y:S01]  /*0ca0*/  MUFU.EX2 R17, R19 ;  /* 0x0000001300117308 */ /* 0x000e220000000800 */
[----:B-1----:R-:W-:Y:S01]  /*0cb0*/  @!P5 FMUL R15, R15, R15 ;  /* 0x0000000f0f0fd220 */ /* 0x002fe20000400000 */
[----:B------:R-:W-:-:S06]  /*0cc0*/  FSETP.GEU.AND P5, PT, R6, -126, PT ;  /* 0xc2fc00000600780b */ /* 0x000fcc0003fae000 */
[----:B------:R-:W-:Y:S01]  /*0cd0*/  MUFU.EX2 R16, R18 ;  /* 0x0000001200107308 */ /* 0x000fe20000000800 */
[----:B------:R-:W-:-:S07]  /*0ce0*/  FMUL R5, R5, 1.4426950216293334961 ;  /* 0x3fb8aa3b05057820 */ /* 0x000fce0000400000 */
[----:B------:R1:W3:Y:S01]  /*0cf0*/  MUFU.EX2 R18, R22 ;  /* 0x0000001600127308 */ /* 0x0002e20000000800 */
[----:B--2---:R-:W-:Y:S01]  /*0d00*/  @!P6 FMUL R21, R21, R21 ;  /* 0x000000151515e220 */ /* 0x004fe20000400000 */
[----:B------:R-:W-:Y:S01]  /*0d10*/  FSETP.GEU.AND P6, PT, R5, -126, PT ;  /* 0xc2fc00000500780b */ /* 0x000fe20003fce000 */
[----:B------:R-:W-:Y:S01]  /*0d20*/  @!P1 FMUL R4, R4, 0.5 ;  /* 0x3f00000004049820 */ /* 0x000fe20000400000 */
[----:B0-----:R-:W-:Y:S01]  /*0d30*/  @!P4 FMUL R17, R17, R17 ;  /* 0x000000111111c220 */ /* 0x001fe20000400000 */
[----:B-1----:R-:W-:Y:S01]  /*0d40*/  FADD R22, R8, 1 ;  /* 0x3f80000008167421 */ /* 0x002fe20000000000 */
[----:B------:R-:W-:Y:S01]  /*0d50*/  FADD R8, R9, 1 ;  /* 0x3f80000009087421 */ /* 0x000fe20000000000 */
[----:B------:R-:W-:Y:S01]  /*0d60*/  @!P5 FMUL R6, R6, 0.5 ;  /* 0x3f0000000606d820 */ /* 0x000fe20000400000 */
[----:B------:R-:W0:Y:S02]  /*0d70*/  MUFU.EX2 R19, R4 ;  /* 0x0000000400137308 */ /* 0x000e240000000800 */
[----:B------:R-:W-:Y:S01]  /*0d80*/  FSETP.GT.AND P4, PT, R22, 8.50705917302346158658e+37, PT ;  /* 0x7e8000001600780b */ /* 0x000fe20003f84000 */
[----:B---3--:R-:W-:Y:S01]  /*0d90*/  @!P2 FMUL R18, R18, R18 ;  /* 0x000000121212a220 */ /* 0x008fe20000400000 */
[----:B------:R-:W-:-:S04]  /*0da0*/  FSETP.GT.AND P2, PT, R8, 8.50705917302346158658e+37, PT ;  /* 0x7e8000000800780b */ /* 0x000fc80003f44000 */
[----:B------:R-:W1:Y:S01]  /*0db0*/  MUFU.EX2 R6, R6 ;  /* 0x0000000600067308 */ /* 0x000e620000000800 */
[----:B------:R-:W-:Y:S01]  /*0dc0*/  @!P6 FMUL R5, R5, 0.5 ;  /* 0x3f0000000505e820 */ /* 0x000fe20000400000 */
[----:B------:R-:W-:Y:S01]  /*0dd0*/  FADD R28, R10, 1 ;  /* 0x3f8000000a1c7421 */ /* 0x000fe20000000000 */
[----:B------:R-:W-:-:S04]  /*0de0*/  FADD R23, R12, 1 ;  /* 0x3f8000000c177421 */ /* 0x000fc80000000000 */
[----:B------:R-:W-:Y:S01]  /*0df0*/  @P4 FMUL R22, R22, 0.25 ;  /* 0x3e80000016164820 */ /* 0x000fe20000400000 */
[----:B------:R-:W2:Y:S01]  /*0e00*/  MUFU.EX2 R5, R5 ;  /* 0x0000000500057308 */ /* 0x000ea20000000800 */
[----:B------:R-:W-:Y:S01]  /*0e10*/  @P2 FMUL R8, R8, 0.25 ;  /* 0x3e80000008082820 */ /* 0x000fe20000400000 */
[----:B0-----:R-:W-:Y:S01]  /*0e20*/  @!P1 FMUL R19, R19, R19 ;  /* 0x0000001313139220 */ /* 0x001fe20000400000 */
[----:B------:R-:W-:Y:S01]  /*0e30*/  FSETP.GT.AND P1, PT, R28, 8.50705917302346158658e+37, PT ;  /* 0x7e8000001c00780b */ /* 0x000fe20003f24000 */
[----:B------:R-:W-:-:S04]  /*0e40*/  FADD R12, R14, 1 ;  /* 0x3f8000000e0c7421 */ /* 0x000fc80000000000 */
[----:B------:R-:W0:Y:S01]  /*0e50*/  MUFU.RCP R9, R22 ;  /* 0x0000001600097308 */ /* 0x000e220000001000 */
[----:B-1----:R-:W-:Y:S01]  /*0e60*/  @!P5 FMUL R6, R6, R6 ;  /* 0x000000060606d220 */ /* 0x002fe20000400000 */
[----:B------:R-:W-:Y:S01]  /*0e70*/  FSETP.GT.AND P5, PT, R12, 8.50705917302346158658e+37, PT ;  /* 0x7e8000000c00780b */ /* 0x000fe20003fa4000 */
[----:B------:R-:W-:Y:S02]  /*0e80*/  IMAD.MOV.U32 R4, RZ, RZ, 0x3e800000 ;  /* 0x3e800000ff047424 */ /* 0x000fe400078e00ff */
[----:B------:R-:W-:-:S03]  /*0e90*/  FADD R14, R20, 1 ;  /* 0x3f800000140e7421 */ /* 0x000fc60000000000 */
[----:B------:R-:W1:Y:S01]  /*0ea0*/  MUFU.RCP R8, R8 ;  /* 0x0000000800087308 */ /* 0x000e620000001000 */
[----:B------:R-:W-:Y:S01]  /*0eb0*/  FADD R7, RZ, -R7 ;  /* 0x80000007ff077221 */ /* 0x000fe20000000000 */
[C---:B------:R-:W-:Y:S02]  /*0ec0*/  FSEL R38, R4.reuse, 1, P4 ;  /* 0x3f80000004267808 */ /* 0x040fe40002000000 */
[----:B------:R-:W-:Y:S02]  /*0ed0*/  FSEL R11, R4, 1, P2 ;  /* 0x3f800000040b7808 */ /* 0x000fe40001000000 */
[----:B------:R-:W-:Y:S01]  /*0ee0*/  FSETP.GT.AND P2, PT, R14, 8.50705917302346158658e+37, PT ;  /* 0x7e8000000e00780b */ /* 0x000fe20003f44000 */
[----:B------:R-:W-:Y:S01]  /*0ef0*/  FMUL R7, R7, 1.4426950216293334961 ;  /* 0x3fb8aa3b07077820 */ /* 0x000fe20000400000 */
[----:B------:R-:W-:Y:S01]  /*0f00*/  @P1 FMUL R28, R28, 0.25 ;  /* 0x3e8000001c1c1820 */ /* 0x000fe20000400000 */
[----:B--2---:R-:W-:Y:S01]  /*0f10*/  @!P6 FMUL R5, R5, R5 ;  /* 0x000000050505e220 */ /* 0x004fe20000400000 */
[----:B------:R-:W-:Y:S01]  /*0f20*/  FSETP.GT.AND P6, PT, R23, 8.50705917302346158658e+37, PT ;  /* 0x7e8000001700780b */ /* 0x000fe20003fc4000 */
[----:B------:R-:W-:Y:S01]  /*0f30*/  FADD R10, R13, 1 ;  /* 0x3f8000000d0a7421 */ /* 0x000fe20000000000 */
[----:B0-----:R-:W-:Y:S01]  /*0f40*/  FMUL R20, R9, R38 ;  /* 0x0000002609147220 */ /* 0x001fe20000400000 */
[----:B------:R-:W-:Y:S01]  /*0f50*/  FADD R9, R21, 1 ;  /* 0x3f80000015097421 */ /* 0x000fe20000000000 */
[----:B------:R-:W-:Y:S01]  /*0f60*/  @!P3 FMUL R16, R16, R16 ;  /* 0x000000101010b220 */ /* 0x000fe20000400000 */
[----:B------:R0:W2:Y:S01]  /*0f70*/  MUFU.RCP R22, R28 ;  /* 0x0000001c00167308 */ /* 0x0000a20000001000 */
[----:B------:R-:W-:Y:S01]  /*0f80*/  FSETP.GEU.AND P3, PT, R7, -126, PT ;  /* 0xc2fc00000700780b */ /* 0x000fe20003f6e000 */
[----:B------:R-:W-:Y:S01]  /*0f90*/  @P5 FMUL R12, R12, 0.25 ;  /* 0x3e8000000c0c5820 */ /* 0x000fe20000400000 */
[----:B-1----:R-:W-:Y:S01]  /*0fa0*/  FMUL R21, R8, R11 ;  /* 0x0000000b08157220 */ /* 0x002fe20000400000 */
[----:B------:R-:W-:-:S02]  /*0fb0*/  FSETP.GT.AND P4, PT, R10, 8.50705917302346158658e+37, PT ;  /* 0x7e8000000a00780b */ /* 0x000fc40003f84000 */
[----:B------:R-:W-:Y:S02]  /*0fc0*/  FSEL R11, R4, 1, P1 ;  /* 0x3f800000040b7808 */ /* 0x000fe40000800000 */
[----:B------:R-:W-:Y:S01]  /*0fd0*/  FSETP.GT.AND P1, PT, R9, 8.50705917302346158658e+37, PT ;  /* 0x7e8000000900780b */ /* 0x000fe20003f24000 */
[----:B------:R-:W1:Y:S01]  /*0fe0*/  MUFU.RCP R12, R12 ;  /* 0x0000000c000c7308 */ /* 0x000e620000001000 */
[----:B------:R-:W-:Y:S01]  /*0ff0*/  FADD R15, R15, 1 ;  /* 0x3f8000000f0f7421 */ /* 0x000fe20000000000 */
[----:B------:R-:W-:Y:S01]  /*1000*/  @P2 FMUL R14, R14, 0.25 ;  /* 0x3e8000000e0e2820 */ /* 0x000fe20000400000 */
[----:B------:R-:W-:Y:S01]  /*1010*/  @P6 FMUL R23, R23, 0.25 ;  /* 0x3e80000017176820 */ /* 0x000fe20000400000 */
[----:B0-----:R-:W-:Y:S02]  /*1020*/  FSEL R28, R4, 1, P6 ;  /* 0x3f800000041c7808 */ /* 0x001fe40003000000 */
[----:B------:R-:W-:Y:S02]  /*1030*/  FSETP.GT.AND P6, PT, R15, 8.50705917302346158658e+37, PT ;  /* 0x7e8000000f00780b */ /* 0x000fe40003fc4000 */
[----:B------:R0:W3:Y:S01]  /*1040*/  MUFU.RCP R8, R14 ;  /* 0x0000000e00087308 */ /* 0x0000e20000001000 */
[----:B------:R-:W-:Y:S01]  /*1050*/  @!P3 FMUL R7, R7, 0.5 ;  /* 0x3f0000000707b820 */ /* 0x000fe20000400000 */
[----:B--2---:R-:W-:Y:S01]  /*1060*/  FMUL R22, R22, R11 ;  /* 0x0000000b16167220 */ /* 0x004fe20000400000 */
[----:B------:R-:W-:Y:S01]  /*1070*/  @P4 FMUL R10, R10, 0.25 ;  /* 0x3e8000000a0a4820 */ /* 0x000fe20000400000 */
[----:B------:R-:W-:Y:S01]  /*1080*/  FADD R11, R17, 1 ;  /* 0x3f800000110b7421 */ /* 0x000fe20000000000 */
[----:B------:R-:W-:Y:S01]  /*1090*/  @P1 FMUL R9, R9, 0.25 ;  /* 0x3e80000009091820 */ /* 0x000fe20000400000 */
[----:B------:R-:W-:Y:S01]  /*10a0*/  FSEL R27, R4, 1, P5 ;  /* 0x3f800000041b7808 */ /* 0x000fe20002800000 */
[----:B0-----:R-:W-:Y:S01]  /*10b0*/  FADD R14, R18, 1 ;  /* 0x3f800000120e7421 */ /* 0x001fe20000000000 */
[C---:B------:R-:W-:Y:S01]  /*10c0*/  FSEL R29, R4.reuse, 1, P2 ;  /* 0x3f800000041d7808 */ /* 0x040fe20001000000 */
[----:B------:R-:W0:Y:S01]  /*10d0*/  MUFU.EX2 R7, R7 ;  /* 0x0000000700077308 */ /* 0x000e220000000800 */
[----:B------:R-:W-:Y:S01]  /*10e0*/  FSEL R17, R4, 1, P4 ;  /* 0x3f80000004117808 */ /* 0x000fe20002000000 */
[----:B------:R-:W-:Y:S01]  /*10f0*/  FADD R13, R16, 1 ;  /* 0x3f800000100d7421 */ /* 0x000fe20000000000 */
[----:B------:R-:W-:Y:S01]  /*1100*/  FSETP.GT.AND P2, PT, R14, 8.50705917302346158658e+37, PT ;  /* 0x7e8000000e00780b */ /* 0x000fe20003f44000 */
[----:B-1----:R-:W-:Y:S01]  /*1110*/  FMUL R16, R12, R27 ;  /* 0x0000001b0c107220 */ /* 0x002fe20000400000 */
[----:B------:R-:W-:Y:S01]  /*1120*/  FSETP.GT.AND P4, PT, R11, 8.50705917302346158658e+37, PT ;  /* 0x7e8000000b00780b */ /* 0x000fe20003f84000 */
[----:B------:R-:W-:-:S02]  /*1130*/  FADD R27, R19, 1 ;  /* 0x3f800000131b7421 */ /* 0x000fc40000000000 */
[----:B------:R-:W1:Y:S01]  /*1140*/  MUFU.RCP R10, R10 ;  /* 0x0000000a000a7308 */ /* 0x000e620000001000 */
[----:B------:R-:W-:Y:S01]  /*1150*/  @P6 FMUL R15, R15, 0.25 ;  /* 0x3e8000000f0f6820 */ /* 0x000fe20000400000 */
[----:B---3--:R-:W-:Y:S01]  /*1160*/  FMUL R18, R8, R29 ;  /* 0x0000001d08127220 */ /* 0x008fe20000400000 */
[----:B------:R-:W-:-:S05]  /*1170*/  FSEL R8, R4, 1, P1 ;  /* 0x3f80000004087808 */ /* 0x000fca0000800000 */
[----:B------:R-:W2:Y:S01]  /*1180*/  MUFU.RCP R9, R9 ;  /* 0x0000000900097308 */ /* 0x000ea20000001000 */
[----:B------:R-:W-:Y:S02]  /*1190*/  FSETP.GT.AND P1, PT, R27, 8.50705917302346158658e+37, PT ;  /* 0x7e8000001b00780b */ /* 0x000fe40003f24000 */
[----:B------:R-:W-:-:S05]  /*11a0*/  FSETP.GT.AND P5, PT, R13, 8.50705917302346158658e+37, PT ;  /* 0x7e8000000d00780b */ /* 0x000fca0003fa4000 */
[----:B------:R-:W3:Y:S01]  /*11b0*/  MUFU.RCP R23, R23 ;  /* 0x0000001700177308 */ /* 0x000ee20000001000 */
[----:B------:R-:W-:Y:S01]  /*11c0*/  @P2 FMUL R14, R14, 0.25 ;  /* 0x3e8000000e0e2820 */ /* 0x000fe20000400000 */
[----:B------:R-:W-:-:S06]  /*11d0*/  @P4 FMUL R11, R11, 0.25 ;  /* 0x3e8000000b0b4820 */ /* 0x000fcc0000400000 */
[----:B------:R-:W4:Y:S01]  /*11e0*/  MUFU.RCP R12, R15 ;  /* 0x0000000f000c7308 */ /* 0x000f220000001000 */
[----:B0-----:R-:W-:Y:S01]  /*11f0*/  @!P3 FMUL R7, R7, R7 ;  /* 0x000000070707b220 */ /* 0x001fe20000400000 */
[----:B-1----:R-:W-:Y:S01]  /*1200*/  FMUL R17, R10, R17 ;  /* 0x000000110a117220 */ /* 0x002fe20000400000 */
[----:B--2---:R-:W-:Y:S01]  /*1210*/  FMUL R19, R9, R8 ;  /* 0x0000000809137220 */ /* 0x004fe20000400000 */
[----:B------:R-:W-:Y:S01]  /*1220*/  FSEL R9, R4, 1, P6 ;  /* 0x3f80000004097808 */ /* 0x000fe20003000000 */
[----:B------:R-:W-:Y:S01]  /*1230*/  FADD R6, R6, 1 ;  /* 0x3f80000006067421 */ /* 0x000fe20000000000 */
[----:B------:R-:W-:Y:S02]  /*1240*/  FADD R7, R7, 1 ;  /* 0x3f80000007077421 */ /* 0x000fe40000000000 */
[----:B------:R0:W1:Y:S01]  /*1250*/  MUFU.RCP R10, R11 ;  /* 0x0000000b000a7308 */ /* 0x0000620000001000 */
[----:B------:R-:W-:Y:S01]  /*1260*/  @P1 FMUL R27, R27, 0.25 ;  /* 0x3e8000001b1b1820 */ /* 0x000fe20000400000 */
[----:B---3--:R-:W-:Y:S01]  /*1270*/  FMUL R23, R23, R28 ;  /* 0x0000001c17177220 */ /* 0x008fe20000400000 */
[----:B------:R-:W-:Y:S01]  /*1280*/  @P5 FMUL R13, R13, 0.25 ;  /* 0x3e8000000d0d5820 */ /* 0x000fe20000400000 */
[----:B------:R-:W-:-:S04]  /*1290*/  FSEL R28, R4, 1, P5 ;  /* 0x3f800000041c7808 */ /* 0x000fc80002800000 */
[----:B------:R-:W2:Y:S01]  /*12a0*/  MUFU.RCP R14, R14 ;  /* 0x0000000e000e7308 */ /* 0x000ea20000001000 */
[----:B----4-:R-:W-:Y:S01]  /*12b0*/  FMUL R8, R12, R9 ;  /* 0x000000090c087220 */ /* 0x010fe20000400000 */
[----:B------:R-:W-:Y:S02]  /*12c0*/  FSETP.GT.AND P3, PT, R6, 8.50705917302346158658e+37, PT ;  /* 0x7e8000000600780b */ /* 0x000fe40003f64000 */
[----:B------:R-:W-:Y:S01]  /*12d0*/  FSETP.GT.AND P5, PT, R7, 8.50705917302346158658e+37, PT ;  /* 0x7e8000000700780b */ /* 0x000fe20003fa4000 */
[----:B------:R-:W-:-:S03]  /*12e0*/  FADD R5, R5, 1 ;  /* 0x3f80000005057421 */ /* 0x000fc60000000000 */
[----:B------:R3:W4:Y:S01]  /*12f0*/  MUFU.RCP R12, R27 ;  /* 0x0000001b000c7308 */ /* 0x0007220000001000 */
[C---:B0-----:R-:W-:Y:S02]  /*1300*/  FSEL R11, R4.reuse, 1, P4 ;  /* 0x3f800000040b7808 */ /* 0x041fe40002000000 */
[----:B------:R-:W-:Y:S02]  /*1310*/  FSEL R15, R4, 1, P2 ;  /* 0x3f800000040f7808 */ /* 0x000fe40001000000 */
[----:B------:R-:W-:Y:S01]  /*1320*/  FSETP.GT.AND P6, PT, R5, 8.50705917302346158658e+37, PT ;  /* 0x7e8000000500780b */ /* 0x000fe20003fc4000 */
[----:B-1----:R-:W-:Y:S02]  /*1330*/  FMUL R10, R10, R11 ;  /* 0x0000000b0a0a7220 */ /* 0x002fe40000400000 */
[----:B------:R-:W0:Y:S01]  /*1340*/  MUFU.RCP R13, R13 ;  /* 0x0000000d000d7308 */ /* 0x000e220000001000 */
[----:B--2---:R-:W-:Y:S01]  /*1350*/  FMUL R11, R14, R15 ;  /* 0x0000000f0e0b7220 */ /* 0x004fe20000400000 */
[----:B------:R-:W-:Y:S01]  /*1360*/  FSEL R15, R4, 1, P1 ;  /* 0x3f800000040f7808 */ /* 0x000fe20000800000 */
[----:B------:R-:W-:Y:S01]  /*1370*/  @P3 FMUL R6, R6, 0.25 ;  /* 0x3e80000006063820 */ /* 0x000fe20000400000 */
[----:B---3--:R-:W-:Y:S01]  /*1380*/  LOP3.LUT R27, R0, 0xff, RZ, 0xc0, !PT ;  /* 0x000000ff001b7812 */ /* 0x008fe200078ec0ff */
[----:B------:R-:W-:Y:S01]  /*1390*/  @P5 FMUL R7, R7, 0.25 ;  /* 0x3e80000007075820 */ /* 0x000fe20000400000 */
[----:B------:R-:W-:Y:S01]  /*13a0*/  SHF.R.U32.HI R0, RZ, 0x6, R2 ;  /* 0x00000006ff007819 */ /* 0x000fe20000011602 */
[----:B----4-:R-:W-:Y:S01]  /*13b0*/  FMUL R12, R12, R15 ;  /* 0x0000000f0c0c7220 */ /* 0x010fe20000400000 */
[----:B------:R1:W-:Y:S02]  /*13c0*/  MUFU.RCP R14, R6 ;  /* 0x00000006000e7308 */ /* 0x0003e40000001000 */
[----:B------:R-:W-:Y:S01]  /*13d0*/  SGXT.U32 R0, R0, 0x4 ;  /* 0x000000040000781a */ /* 0x000fe20000000000 */
[----:B------:R-:W-:-:S05]  /*13e0*/  @P6 FMUL R5, R5, 0.25 ;  /* 0x3e80000005056820 */ /* 0x000fca0000400000 */
[----:B------:R-:W2:Y:S01]  /*13f0*/  MUFU.RCP R15, R7 ;  /* 0x00000007000f7308 */ /* 0x000ea20000001000 */
[----:B------:R-:W-:Y:S02]  /*1400*/  IMAD.IADD R27, R0, 0x1, R27 ;  /* 0x00000001001b7824 */ /* 0x000fe400078e021b */
[----:B0-----:R-:W-:Y:S01]  /*1410*/  FMUL R9, R13, R28 ;  /* 0x0000001c0d097220 */ /* 0x001fe20000400000 */
[C---:B------:R-:W-:Y:S02]  /*1420*/  FSEL R28, R4.reuse, 1, P6 ;  /* 0x3f800000041c7808 */ /* 0x040fe40003000000 */
[C---:B-1----:R-:W-:Y:S02]  /*1430*/  FSEL R6, R4.reuse, 1, P5 ;  /* 0x3f80000004067808 */ /* 0x042fe40002800000 */
[----:B------:R0:W1:Y:S02]  /*1440*/  MUFU.RCP R13, R5 ;  /* 0x00000005000d7308 */ /* 0x0000640000001000 */
[----:B0-----:R-:W-:-:S02]  /*1450*/  FSEL R5, R4, 1, P3 ;  /* 0x3f80000004057808 */ /* 0x001fc40001800000 */
[----:B------:R-:W-:Y:S01]  /*1460*/  LEA R4, R27, UR4, 0x4 ;  /* 0x000000041b047c11 */ /* 0x000fe2000f8e20ff */
[----:B--2---:R-:W-:Y:S02]  /*1470*/  FMUL R15, R15, R6 ;  /* 0x000000060f0f7220 */ /* 0x004fe40000400000 */
[----:B------:R-:W-:-:S03]  /*1480*/  FMUL R14, R14, R5 ;  /* 0x000000050e0e7220 */ /* 0x000fc60000400000 */
[----:B------:R-:W0:Y:S01]  /*1490*/  LDS.128 R4, [R4] ;  /* 0x0000000004047984 */ /* 0x000e220000000c00 */
[----:B------:R-:W-:Y:S02]  /*14a0*/  FSETP.GEU.AND P1, PT, R20, RZ, PT ;  /* 0x000000ff1400720b */ /* 0x000fe40003f2e000 */
[----:B------:R-:W-:Y:S02]  /*14b0*/  LOP3.LUT R2, R2, 0x3fc, RZ, 0xc0, !PT ;  /* 0x000003fc02027812 */ /* 0x000fe400078ec0ff */
[----:B------:R-:W-:Y:S02]  /*14c0*/  FSEL R27, R20, RZ, P1 ;  /* 0x000000ff141b7208 */ /* 0x000fe40000800000 */
[----:B------:R-:W-:Y:S01]  /*14d0*/  FSETP.GEU.AND P1, PT, R21, RZ, PT ;  /* 0x000000ff1500720b */ /* 0x000fe20003f2e000 */
[----:B-1----:R-:W-:-:S03]  /*14e0*/  FMUL R13, R13, R28 ;  /* 0x0000001c0d0d7220 */ /* 0x002fc60000400000 */
[----:B------:R-:W-:Y:S02]  /*14f0*/  FSEL R28, R21, RZ, P1 ;  /* 0x000000ff151c7208 */ /* 0x000fe40000800000 */
[C---:B------:R-:W-:Y:S02]  /*1500*/  FSETP.GEU.AND P1, PT, R22.reuse, RZ, PT ;  /* 0x000000ff1600720b */ /* 0x040fe40003f2e000 */
[C---:B------:R-:W-:Y:S02]  /*1510*/  FSETP.GEU.AND P3, PT, R23.reuse, RZ, PT ;  /* 0x000000ff1700720b */ /* 0x040fe40003f6e000 */
[----:B------:R-:W-:Y:S02]  /*1520*/  FSEL R21, R22, RZ, P1 ;  /* 0x000000ff16157208 */ /* 0x000fe40000800000 */
[----:B------:R-:W-:Y:S02]  /*1530*/  FSEL R22, R23, RZ, P3 ;  /* 0x000000ff17167208 */ /* 0x000fe40001800000 */
[C---:B0-----:R-:W-:Y:S01]  /*1540*/  FSETP.GEU.AND P4, PT, R4.reuse, -R27, PT ;  /* 0x8000001b0400720b */ /* 0x041fe20003f8e000 */
[----:B------:R-:W-:Y:S01]  /*1550*/  FADD R20, R4, R27 ;  /* 0x0000001b04147221 */ /* 0x000fe20000000000 */
[----:B------:R-:W-:Y:S01]  /*1560*/  LOP3.LUT R4, R2, 0x400, RZ, 0xfc, !PT ;  /* 0x0000040002047812 */ /* 0x000fe200078efcff */
[----:B------:R-:W-:-:S03]  /*1570*/  FADD R27, R5, R28 ;  /* 0x0000001c051b7221 */ /* 0x000fc60000000000 */
[----:B------:R-:W-:Y:S02]  /*1580*/  SHF.R.U32.HI R4, RZ, 0x6, R4 ;  /* 0x00000006ff047819 */ /* 0x000fe40000011604 */
[----:B------:R-:W-:Y:S02]  /*1590*/  FSETP.GEU.AND P2, PT, R5, -R28, PT ;  /* 0x8000001c0500720b */ /* 0x000fe40003f4e000 */
[----:B------:R-:W-:-:S05]  /*15a0*/  LEA R5, R4, UR4, 0x4 ;  /* 0x0000000404057c11 */ /* 0x000fca000f8e20ff */
[----:B------:R-:W-:Y:S01]  /*15b0*/  IMAD R5, R2, 0x4, R5 ;  /* 0x0000000402057824 */ /* 0x000fe200078e0205 */
[C---:B------:R-:W-:Y:S01]  /*15c0*/  FSETP.GEU.AND P1, PT, R6.reuse, -R21, PT ;  /* 0x800000150600720b */ /* 0x040fe20003f2e000 */
[----:B------:R-:W-:Y:S01]  /*15d0*/  FADD R21, R6, R21 ;  /* 0x0000001506157221 */ /* 0x000fe20000000000 */
[C---:B------:R-:W-:Y:S01]  /*15e0*/  FSETP.GEU.AND P3, PT, R7.reuse, -R22, PT ;  /* 0x800000160700720b */ /* 0x040fe20003f6e000 */
[----:B------:R-:W-:Y:S02]  /*15f0*/  FADD R22, R7, R22 ;  /* 0x0000001607167221 */ /* 0x000fe40000000000 */
[----:B------:R-:W0:Y:S01]  /*1600*/  LDS.128 R4, [R5+0x1000] ;  /* 0x0010000005047984 */ /* 0x000e220000000c00 */
[C---:B------:R-:W-:Y:S02]  /*1610*/  FSETP.GEU.AND P5, PT, R16.reuse, RZ, PT ;  /* 0x000000ff1000720b */ /* 0x040fe40003fae000 */
[----:B------:R-:W-:Y:S02]  /*1620*/  FSETP.GEU.AND P6, PT, R17, RZ, PT ;  /* 0x000000ff1100720b */ /* 0x000fe40003fce000 */
[----:B------:R-:W-:-:S02]  /*1630*/  FSEL R23, R16, RZ, P5 ;  /* 0x000000ff10177208 */ /* 0x000fc40002800000 */
[----:B------:R-:W-:Y:S02]  /*1640*/  FSEL R16, R17, RZ, P6 ;  /* 0x000000ff11107208 */ /* 0x000fe40003000000 */
[C---:B------:R-:W-:Y:S02]  /*1650*/  FSETP.GEU.AND P5, PT, R18.reuse, RZ, PT ;  /* 0x000000ff1200720b */ /* 0x040fe40003fae000 */
[----:B------:R-:W-:Y:S02]  /*1660*/  FSEL R27, R27, RZ, P2 ;  /* 0x000000ff1b1b7208 */ /* 0x000fe40001000000 */
[----:B------:R-:W-:Y:S02]  /*1670*/  FSEL R29, R18, RZ, P5 ;  /* 0x000000ff121d7208 */ /* 0x000fe40002800000 */
[----:B------:R-:W-:-:S04]  /*1680*/  FSETP.GEU.AND P2, PT, R19, RZ, PT ;  /* 0x000000ff1300720b */ /* 0x000fc80003f4e000 */
        /* <DEDUP_REMOVED lines=11> */
[C---:B------:R-:W-:Y:S01]  /*1740*/  FADD R16, R6.reuse, R29 ;  /* 0x0000001d06107221 */ /* 0x040fe20000000000 */
[----:B------:R-:W-:Y:S01]  /*1750*/  FSETP.GEU.AND P4, PT, R6, -R29, PT ;  /* 0x8000001d0600720b */ /* 0x000fe20003f8e000 */
[----:B------:R-:W-:Y:S02]  /*1760*/  FADD R18, R7, R18 ;  /* 0x0000001207127221 */ /* 0x000fe40000000000 */
[----:B------:R-:W0:Y:S01]  /*1770*/  LDS.128 R4, [R5+0x2000] ;  /* 0x0020000005047984 */ /* 0x000e220000000c00 */
[----:B------:R-:W-:Y:S02]  /*1780*/  FSEL R21, R21, RZ, P1 ;  /* 0x000000ff15157208 */ /* 0x000fe40000800000 */
[----:B------:R-:W-:-:S04]  /*1790*/  FSETP.GEU.AND P1, PT, R8, RZ, PT ;  /* 0x000000ff0800720b */ /* 0x000fc80003f2e000 */
[----:B------:R-:W-:Y:S02]  /*17a0*/  FSEL R19, R8, RZ, P1 ;  /* 0x000000ff08137208 */ /* 0x000fe40000800000 */
[----:B------:R-:W-:-:S04]  /*17b0*/  LOP3.LUT R8, R2, 0xc00, RZ, 0xfc, !PT ;  /* 0x00000c0002087812 */ /* 0x000fc800078efcff */
[----:B------:R-:W-:Y:S02]  /*17c0*/  SHF.R.U32.HI R8, RZ, 0x6, R8 ;  /* 0x00000006ff087819 */ /* 0x000fe40000011608 */
[----:B------:R-:W-:Y:S02]  /*17d0*/  FSEL R22, R22, RZ, P3 ;  /* 0x000000ff16167208 */ /* 0x000fe40001800000 */
[----:B------:R-:W-:Y:S02]  /*17e0*/  FSETP.GEU.AND P3, PT, R9, RZ, PT ;  /* 0x000000ff0900720b */ /* 0x000fe40003f6e000 */
[----:B------:R-:W-:Y:S02]  /*17f0*/  FSEL R17, R17, RZ, P6 ;  /* 0x000000ff11117208 */ /* 0x000fe40003000000 */
[----:B------:R-:W-:Y:S02]  /*1800*/  FSETP.GEU.AND P6, PT, R10, RZ, PT ;  /* 0x000000ff0a00720b */ /* 0x000fe40003fce000 */
[C---:B0-----:R-:W-:Y:S01]  /*1810*/  FSETP.GEU.AND P1, PT, R4.reuse, -R19, PT ;  /* 0x800000130400720b */ /* 0x041fe20003f2e000 */
[----:B------:R-:W-:Y:S01]  /*1820*/  FADD R4, R4, R19 ;  /* 0x0000001304047221 */ /* 0x000fe20000000000 */
[----:B------:R-:W-:-:S05]  /*1830*/  LEA R19, R8, UR4, 0x4 ;  /* 0x0000000408137c11 */ /* 0x000fca000f8e20ff */
[----:B------:R-:W-:Y:S01]  /*1840*/  IMAD R19, R2, 0x4, R19 ;  /* 0x0000000402137824 */ /* 0x000fe200078e0213 */
[----:B------:R-:W-:Y:S02]  /*1850*/  FSEL R2, R9, RZ, P3 ;  /* 0x000000ff09027208 */ /* 0x000fe40001800000 */
[----:B------:R-:W-:Y:S02]  /*1860*/  FSEL R9, R10, RZ, P6 ;  /* 0x000000ff0a097208 */ /* 0x000fe40003000000 */
[----:B------:R-:W-:Y:S02]  /*1870*/  FSETP.GEU.AND P6, PT, R11, RZ, PT ;  /* 0x000000ff0b00720b */ /* 0x000fe40003fce000 */
[C---:B------:R-:W-:Y:S01]  /*1880*/  FSETP.GEU.AND P3, PT, R5.reuse, -R2, PT ;  /* 0x800000020500720b */ /* 0x040fe20003f6e000 */
[----:B------:R-:W-:Y:S01]  /*1890*/  FADD R5, R5, R2 ;  /* 0x0000000205057221 */ /* 0x000fe20000000000 */
[----:B------:R-:W-:-:S04]  /*18a0*/  FSEL R2, R11, RZ, P6 ;  /* 0x000000ff0b027208 */ /* 0x000fc80003000000 */
[C---:B------:R-:W-:Y:S01]  /*18b0*/  FSETP.GEU.AND P6, PT, R7.reuse, -R2, PT ;  /* 0x800000020700720b */ /* 0x040fe20003fce000 */
[----:B------:R-:W-:Y:S02]  /*18c0*/  FADD R7, R7, R2 ;  /* 0x0000000207077221 */ /* 0x000fe40000000000 */
[----:B------:R-:W0:Y:S01]  /*18d0*/  S2R R2, SR_TID.X ;  /* 0x0000000000027919 */ /* 0x000e220000002100 */
[----:B------:R-:W-:Y:S02]  /*18e0*/  FSEL R23, R23, RZ, P5 ;  /* 0x000000ff17177208 */ /* 0x000fe40002800000 */
[C---:B------:R-:W-:Y:S01]  /*18f0*/  FSETP.GEU.AND P5, PT, R6.reuse, -R9, PT ;  /* 0x800000090600720b */ /* 0x040fe20003fae000 */
[----:B------:R-:W-:Y:S02]  /*1900*/  FADD R6, R6, R9 ;  /* 0x0000000906067221 */ /* 0x000fe40000000000 */
[----:B------:R1:W2:Y:S01]  /*1910*/  LDS.128 R8, [R19+0x3000] ;  /* 0x0030000013087984 */ /* 0x0002a20000000c00 */
[----:B------:R-:W-:Y:S01]  /*1920*/  FSEL R16, R16, RZ, P4 ;  /* 0x000000ff10107208 */ /* 0x000fe20002000000 */
[----:B------:R-:W-:Y:S01]  /*1930*/  BAR.SYNC.DEFER_BLOCKING 0x0 ;  /* 0x0000000000007b1d */ /* 0x000fe20000010000 */
[----:B------:R-:W-:-:S04]  /*1940*/  FSETP.GEU.AND P4, PT, R12, RZ, PT ;  /* 0x000000ff0c00720b */ /* 0x000fc80003f8e000 */
[----:B------:R-:W-:Y:S02]  /*1950*/  FSEL R29, R12, RZ, P4 ;  /* 0x000000ff0c1d7208 */ /* 0x000fe40002000000 */
[----:B------:R-:W-:Y:S02]  /*1960*/  LEA R26, R26, UR4, 0x2 ;  /* 0x000000041a1a7c11 */ /* 0x000fe4000f8e10ff */
[----:B------:R-:W-:Y:S02]  /*1970*/  LEA R24, R24, UR4, 0x2 ;  /* 0x0000000418187c11 */ /* 0x000fe4000f8e10ff */
[----:B------:R-:W-:Y:S01]  /*1980*/  FSEL R18, R18, RZ, P2 ;  /* 0x000000ff12127208 */ /* 0x000fe20001000000 */
[----:B0-----:R-:W-:-:S05]  /*1990*/  IMAD.SHL.U32 R12, R2, 0x100, RZ ;  /* 0x00000100020c7824 */ /* 0x001fca00078e00ff */
[----:B------:R-:W-:-:S04]  /*19a0*/  LOP3.LUT R12, R12, 0xf00, RZ, 0xc0, !PT ;  /* 0x00000f000c0c7812 */ /* 0x000fc800078ec0ff */
[----:B------:R-:W-:Y:S02]  /*19b0*/  LEA.HI R12, R12, UR4, RZ, 0x1c ;  /* 0x000000040c0c7c11 */ /* 0x000fe4000f8fe0ff */
[----:B------:R-:W-:Y:S02]  /*19c0*/  FSETP.GEU.AND P2, PT, R13, RZ, PT ;  /* 0x000000ff0d00720b */ /* 0x000fe40003f4e000 */
[----:B------:R-:W-:Y:S01]  /*19d0*/  LEA R28, R25, UR4, 0x2 ;  /* 0x00000004191c7c11 */ /* 0x000fe2000f8e10ff */
[C---:B-1----:R-:W-:Y:S01]  /*19e0*/  IMAD R19, R3.reuse, 0x4, R12 ;  /* 0x0000000403137824 */ /* 0x042fe200078e020c */
[----:B------:R-:W-:Y:S01]  /*19f0*/  FSEL R4, R4, RZ, P1 ;  /* 0x000000ff04047208 */ /* 0x000fe20000800000 */
[C---:B------:R-:W-:Y:S01]  /*1a00*/  IMAD R12, R3.reuse, 0x4, R26 ;  /* 0x00000004030c7824 */ /* 0x040fe200078e021a */
[C---:B------:R-:W-:Y:S01]  /*1a10*/  FSETP.GEU.AND P1, PT, R14.reuse, RZ, PT ;  /* 0x000000ff0e00720b */ /* 0x040fe20003f2e000 */
[----:B------:R-:W-:Y:S01]  /*1a20*/  IMAD R24, R3, 0x4, R24 ;  /* 0x0000000403187824 */ /* 0x000fe200078e0218 */
[----:B------:R-:W-:Y:S01]  /*1a30*/  FSEL R26, R13, RZ, P2 ;  /* 0x000000ff0d1a7208 */ /* 0x000fe20001000000 */
[----:B------:R-:W-:Y:S01]  /*1a40*/  IMAD R3, R3, 0x4, R28 ;  /* 0x0000000403037824 */ /* 0x000fe200078e021c */
[----:B------:R-:W-:Y:S01]  /*1a50*/  FSETP.GEU.AND P2, PT, R15, RZ, PT ;  /* 0x000000ff0f00720b */ /* 0x000fe20003f4e000 */
[----:B------:R-:W-:Y:S01]  /*1a60*/  STS [R19], R20 ;  /* 0x0000001413007388 */ /* 0x000fe20000000800 */
[----:B------:R-:W-:-:S02]  /*1a70*/  FSEL R13, R14, RZ, P1 ;  /* 0x000000ff0e0d7208 */ /* 0x000fc40000800000 */
[----:B------:R-:W-:Y:S01]  /*1a80*/  FSEL R14, R15, RZ, P2 ;  /* 0x000000ff0f0e7208 */ /* 0x000fe20001000000 */
[----:B------:R-:W-:Y:S01]  /*1a90*/  STS [R24+0x100], R27 ;  /* 0x0001001b18007388 */ /* 0x000fe20000000800 */
[C---:B--2---:R-:W-:Y:S01]  /*1aa0*/  FSETP.GEU.AND P4, PT, R8.reuse, -R29, PT ;  /* 0x8000001d0800720b */ /* 0x044fe20003f8e000 */
[----:B------:R-:W-:Y:S01]  /*1ab0*/  FADD R8, R8, R29 ;  /* 0x0000001d08087221 */ /* 0x000fe20000000000 */
[----:B------:R-:W-:Y:S01]  /*1ac0*/  FSETP.GEU.AND P1, PT, R9, -R26, PT ;  /* 0x8000001a0900720b */ /* 0x000fe20003f2e000 */
[----:B------:R-:W-:Y:S01]  /*1ad0*/  STS [R12+0x200], R21 ;  /* 0x000200150c007388 */ /* 0x000fe20000000800 */
[----:B------:R-:W-:Y:S01]  /*1ae0*/  FSEL R5, R5, RZ, P3 ;  /* 0x000000ff05057208 */ /* 0x000fe20001800000 */
[----:B------:R-:W-:Y:S01]  /*1af0*/  FADD R9, R9, R26 ;  /* 0x0000001a09097221 */ /* 0x000fe20000000000 */
[C---:B------:R-:W-:Y:S01]  /*1b00*/  FSETP.GEU.AND P3, PT, R10.reuse, -R13, PT ;  /* 0x8000000d0a00720b */ /* 0x040fe20003f6e000 */
[----:B------:R-:W-:Y:S01]  /*1b10*/  STS [R3+0x300], R22 ;  /* 0x0003001603007388 */ /* 0x000fe20000000800 */
[----:B------:R-:W-:Y:S01]  /*1b20*/  FADD R10, R10, R13 ;  /* 0x0000000d0a0a7221 */ /* 0x000fe20000000000 */
[----:B------:R-:W-:-:S02]  /*1b30*/  FSETP.GEU.AND P2, PT, R11, -R14, PT ;  /* 0x8000000e0b00720b */ /* 0x000fc40003f4e000 */
[----:B------:R-:W-:Y:S01]  /*1b40*/  STS [R19+0x40], R17 ;  /* 0x0000401113007388 */ /* 0x000fe20000000800 */
[----:B------:R-:W-:Y:S01]  /*1b50*/  FADD R11, R11, R14 ;  /* 0x0000000e0b0b7221 */ /* 0x000fe20000000000 */
[----:B------:R-:W-:Y:S02]  /*1b60*/  FSEL R13, R6, RZ, P5 ;  /* 0x000000ff060d7208 */ /* 0x000fe40002800000 */
[----:B------:R-:W-:Y:S01]  /*1b70*/  STS [R24+0x140], R23 ;  /* 0x0001401718007388 */ /* 0x000fe20000000800 */
[----:B------:R-:W-:-:S03]  /*1b80*/  FSEL R6, R7, RZ, P6 ;  /* 0x000000ff07067208 */ /* 0x000fc60003000000 */
[----:B------:R-:W-:Y:S01]  /*1b90*/  STS [R12+0x240], R16 ;  /* 0x000240100c007388 */ /* 0x000fe20000000800 */
[----:B------:R-:W-:-:S03]  /*1ba0*/  FSEL R8, R8, RZ, P4 ;  /* 0x000000ff08087208 */ /* 0x000fc60002000000 */
[----:B------:R-:W-:Y:S01]  /*1bb0*/  STS [R3+0x340], R18 ;  /* 0x0003401203007388 */ /* 0x000fe20000000800 */
[----:B------:R-:W-:-:S03]  /*1bc0*/  FSEL R9, R9, RZ, P1 ;  /* 0x000000ff09097208 */ /* 0x000fc60000800000 */
[----:B------:R-:W-:Y:S01]  /*1bd0*/  STS [R19+0x80], R4 ;  /* 0x0000800413007388 */ /* 0x000fe20000000800 */
[----:B------:R-:W-:-:S03]  /*1be0*/  FSEL R7, R10, RZ, P3 ;  /* 0x000000ff0a077208 */ /* 0x000fc60001800000 */
[----:B------:R0:W-:Y:S04]  /*1bf0*/  STS [R24+0x180], R5 ;  /* 0x0001800518007388 */ /* 0x0001e80000000800 */
[----:B------:R1:W-:Y:S01]  /*1c00*/  STS [R12+0x280], R13 ;  /* 0x0002800d0c007388 */ /* 0x0003e20000000800 */
[----:B------:R-:W-:-:S03]  /*1c10*/  IMAD.SHL.U32 R2, R2, 0x4, RZ ;  /* 0x0000000402027824 */ /* 0x000fc600078e00ff */
[----:B------:R-:W-:Y:S01]  /*1c20*/  STS [R3+0x380], R6 ;  /* 0x0003800603007388 */ /* 0x000fe20000000800 */
[----:B0-----:R-:W-:Y:S02]  /*1c30*/  LEA R5, R0, UR4, 0x2 ;  /* 0x0000000400057c11 */ /* 0x001fe4000f8e10ff */
[----:B------:R-:W-:Y:S01]  /*1c40*/  FSEL R0, R11, RZ, P2 ;  /* 0x000000ff0b007208 */ /* 0x000fe20001000000 */
[----:B------:R-:W-:Y:S04]  /*1c50*/  STS [R19+0xc0], R8 ;  /* 0x0000c00813007388 */ /* 0x000fe80000000800 */
[----:B------:R-:W-:Y:S04]  /*1c60*/  STS [R24+0x1c0], R9 ;  /* 0x0001c00918007388 */ /* 0x000fe80000000800 */
[----:B------:R-:W-:Y:S04]  /*1c70*/  STS [R12+0x2c0], R7 ;  /* 0x0002c0070c007388 */ /* 0x000fe80000000800 */
[----:B------:R0:W-:Y:S01]  /*1c80*/  STS [R3+0x3c0], R0 ;  /* 0x0003c00003007388 */ /* 0x0001e20000000800 */
[----:B------:R-:W-:-:S04]  /*1c90*/  LOP3.LUT R2, R2, 0x3fc, RZ, 0xc0, !PT ;  /* 0x000003fc02027812 */ /* 0x000fc800078ec0ff */
[C---:B------:R-:W-:Y:S02]  /*1ca0*/  LOP3.LUT R4, R2.reuse, 0x400, RZ, 0xfc, !PT ;  /* 0x0000040002047812 */ /* 0x040fe400078efcff */
[----:B------:R-:W-:Y:S02]  /*1cb0*/  LOP3.LUT R14, R2, 0x800, RZ, 0xfc, !PT ;  /* 0x00000800020e7812 */ /* 0x000fe400078efcff */
[----:B------:R-:W-:Y:S02]  /*1cc0*/  SHF.R.U32.HI R4, RZ, 0x6, R4 ;  /* 0x00000006ff047819 */ /* 0x000fe40000011604 */
[----:B------:R-:W-:Y:S02]  /*1cd0*/  SHF.R.U32.HI R14, RZ, 0x6, R14 ;  /* 0x00000006ff0e7819 */ /* 0x000fe4000001160e */
[----:B------:R-:W-:Y:S02]  /*1ce0*/  LEA R11, R4, UR4, 0x2 ;  /* 0x00000004040b7c11 */ /* 0x000fe4000f8e10ff */
[----:B-1----:R-:W-:Y:S01]  /*1cf0*/  LEA R13, R14, UR4, 0x2 ;  /* 0x000000040e0d7c11 */ /* 0x002fe2000f8e10ff */
[C---:B------:R-:W-:Y:S01]  /*1d00*/  IMAD R16, R2.reuse, 0x4, R5 ;  /* 0x0000000402107824 */ /* 0x040fe200078e0205 */
[----:B------:R-:W-:Y:S01]  /*1d10*/  BAR.SYNC.DEFER_BLOCKING 0x0 ;  /* 0x0000000000007b1d */ /* 0x000fe20000010000 */
[----:B------:R-:W-:-:S02]  /*1d20*/  IMAD R17, R2, 0x4, R11 ;  /* 0x0000000402117824 */ /* 0x000fc400078e020b */
[----:B------:R-:W-:-:S03]  /*1d30*/  IMAD R18, R2, 0x4, R13 ;  /* 0x0000000402127824 */ /* 0x000fc600078e020d */
[----:B------:R-:W-:Y:S04]  /*1d40*/  LDS R4, [R16] ;  /* 0x0000000010047984 */ /* 0x000fe80000000800 */
[----:B------:R-:W-:Y:S04]  /*1d50*/  LDS R5, [R16+0x4] ;  /* 0x0000040010057984 */ /* 0x000fe80000000800 */
[----:B------:R-:W-:Y:S04]  /*1d60*/  LDS R6, [R16+0x8] ;  /* 0x0000080010067984 */ /* 0x000fe80000000800 */
[----:B------:R-:W1:Y:S04]  /*1d70*/  LDS R7, [R16+0xc] ;  /* 0x00000c0010077984 */ /* 0x000e680000000800 */
[----:B------:R-:W-:Y:S04]  /*1d80*/  LDS R8, [R17+0x1000] ;  /* 0x0010000011087984 */ /* 0x000fe80000000800 */
[----:B------:R-:W-:Y:S04]  /*1d90*/  LDS R9, [R17+0x1004] ;  /* 0x0010040011097984 */ /* 0x000fe80000000800 */
[----:B------:R-:W-:Y:S04]  /*1da0*/  LDS R10, [R17+0x1008] ;  /* 0x00100800110a7984 */ /* 0x000fe80000000800 */
[----:B------:R-:W2:Y:S04]  /*1db0*/  LDS R11, [R17+0x100c] ;  /* 0x00100c00110b7984 */ /* 0x000ea80000000800 */
[----:B------:R-:W-:Y:S04]  /*1dc0*/  LDS R12, [R18+0x2000] ;  /* 0x00200000120c7984 */ /* 0x000fe80000000800 */
[----:B------:R-:W-:Y:S04]  /*1dd0*/  LDS R13, [R18+0x2004] ;  /* 0x00200400120d7984 */ /* 0x000fe80000000800 */
[----:B------:R-:W-:Y:S04]  /*1de0*/  LDS R14, [R18+0x2008] ;  /* 0x00200800120e7984 */ /* 0x000fe80000000800 */
[----:B------:R-:W3:Y:S01]  /*1df0*/  LDS R15, [R18+0x200c] ;  /* 0x00200c00120f7984 */ /* 0x000ee20000000800 */
[----:B0-----:R-:W-:-:S04]  /*1e00*/  LOP3.LUT R0, R2, 0xc00, RZ, 0xfc, !PT ;  /* 0x00000c0002007812 */ /* 0x001fc800078efcff */
[----:B------:R-:W-:Y:S01]  /*1e10*/  SHF.R.U32.HI R0, RZ, 0x6, R0 ;  /* 0x00000006ff007819 */ /* 0x000fe20000011600 */
[----:B-1----:R0:W-:Y:S03]  /*1e20*/  @!P0 STG.E.128 desc[UR6][R36.64], R4 ;  /* 0x0000000424008986 */ /* 0x0021e6000c101d06 */
[----:B------:R-:W-:-:S05]  /*1e30*/  LEA R3, R0, UR4, 0x2 ;  /* 0x0000000400037c11 */ /* 0x000fca000f8e10ff */
[----:B------:R-:W-:Y:S01]  /*1e40*/  IMAD R3, R2, 0x4, R3 ;  /* 0x0000000402037824 */ /* 0x000fe200078e0203 */
[----:B--2---:R0:W-:Y:S04]  /*1e50*/  @!P0 STG.E.128 desc[UR6][R34.64], R8 ;  /* 0x0000000822008986 */ /* 0x0041e8000c101d06 */
[----:B---3--:R0:W-:Y:S02]  /*1e60*/  @!P0 STG.E.128 desc[UR6][R32.64], R12 ;  /* 0x0000000c20008986 */ /* 0x0081e4000c101d06 */
[----:B0-----:R-:W-:Y:S05]  /*1e70*/  @P0 EXIT ;  /* 0x000000000000094d */ /* 0x001fea0003800000 */
[----:B0-----:R-:W-:Y:S04]  /*1e80*/  LDS R4, [R3+0x3000] ;  /* 0x0030000003047984 */ /* 0x001fe80000000800 */
[----:B------:R-:W-:Y:S04]  /*1e90*/  LDS R5, [R3+0x3004] ;  /* 0x0030040003057984 */ /* 0x000fe80000000800 */
[----:B------:R-:W-:Y:S04]  /*1ea0*/  LDS R6, [R3+0x3008] ;  /* 0x0030080003067984 */ /* 0x000fe80000000800 */
[----:B------:R-:W0:Y:S04]  /*1eb0*/  LDS R7, [R3+0x300c] ;  /* 0x00300c0003077984 */ /* 0x000e280000000800 */
[----:B0-----:R-:W-:Y:S01]  /*1ec0*/  STG.E.128 desc[UR6][R30.64], R4 ;  /* 0x000000041e007986 */ /* 0x001fe2000c101d06 */
[----:B------:R-:W-:Y:S05]  /*1ed0*/  EXIT ;  /* 0x000000000000794d */ /* 0x000fea0003800000 */
.L_x_0:
[----:B------:R-:W-:-:S00]  /*1ee0*/  BRA `(.L_x_0) ;  /* 0xfffffffc00fc7947 */ /* 0x000fc0000383ffff */
[----:B------:R-:W-:-:S00]  /*1ef0*/  NOP ;  /* 0x0000000000007918 */ /* 0x000fc00000000000 */
        /* <DEDUP_REMOVED lines=8> */
.L_x_1:


//--------------------- .nv.shared.triton_poi_fused_add_convolution_relu_sigmoid_1 --------------------------
	.section	.nv.shared.triton_poi_fused_add_convolution_relu_sigmoid_1,"aw",@nobits
	.sectionflags	@""
	.align	16
	.zero		1024


//--------------------- .nv.constant0.triton_poi_fused_add_convolution_relu_sigmoid_1 --------------------------
	.section	.nv.constant0.triton_poi_fused_add_convolution_relu_sigmoid_1,"a",@progbits
	.sectionflags	@""
	.align	4
.nv.constant0.triton_poi_fused_add_convolution_relu_sigmoid_1:
	.zero		560
